	.target	sm_90a

	.elftype	@"ET_EXEC"


//--------------------- .note.nv.tkinfo           --------------------------
	.section	.note.nv.tkinfo,"",@"SHT_NOTE"
	.sectionflags	@"SHF_NOTE_NV_TKINFO"
	.tkinfo
        /*0018*/ 	.word	0x00000002
        /*0030*/ 	.string	""
        /*0030*/ 	.string	"ptxas"
        /*0030*/ 	.string	"Cuda compilation tools, release 13.0, V13.0.88"
        /*0030*/ 	.string	"Build cuda_13.0.r13.0/compiler.36424714_0"
        /*0030*/ 	.string	"-arch sm_90a -m 64 "



//--------------------- .note.nv.cuinfo           --------------------------
	.section	.note.nv.cuinfo,"",@"SHT_NOTE"
	.sectionflags	@"SHF_NOTE_NV_CUINFO"
        /*0018*/ 	.short	0x0002
        /*001a*/ 	.short	0x005a
        /*001c*/ 	.short	0x0082
	.zero		2


//--------------------- .nv.info                  --------------------------
	.section	.nv.info,"",@"SHT_CUDA_INFO"
	.align	4


	//----- nvinfo : EIATTR_REGCOUNT
	.align		4
        /*0000*/ 	.byte	0x04, 0x2f
        /*0002*/ 	.short	(.L_15 - .L_14)
	.align		4
.L_14:
        /*0004*/ 	.word	index@(_ZN7cutlass13device_kernelINS_4gemm6kernel13GemmUniversalIN4cute5tupleIJiiiiEEENS1_10collective13CollectiveMmaINS1_34MainloopSm90TmaGmmaWarpSpecializedILi11ENS5_IJNS4_1CILi2EEENSA_ILi1EEESC_EEENS1_35KernelTmaWarpSpecializedCooperativeEEENS5_IJNSA_ILi192EEENSA_ILi112EEENSA_ILi32EEEEEENS_10bfloat16_tENS5_IJlSC_lEEESK_SL_NS4_8TiledMMAINS4_8MMA_AtomIJNS4_4SM904GMMA27MMA_64x16x16_F32BF16BF16_SSILNSP_5MajorE0ELSR_0ELNSP_7ScaleInE1ELSS_1EEEEEENS4_6LayoutISD_NS5_IJSC_NSA_ILi0EEESW_EEEEENS5_IJNS4_10UnderscoreESZ_SZ_EEEEENS4_13SM90_TMA_LOADENS4_14ComposedLayoutINS4_7SwizzleILi2ELi4ELi3EEENS4_18smem_ptr_flag_bitsILi16EEENSV_INS5_IJNSA_ILi8EEESI_EEENS5_IJSI_SC_EEEEEEEvNS4_8identityENS4_23SM90_TMA_LOAD_MULTICASTES1C_vS1D_EENS_8epilogue10collective6detail29Sm90TmaWarpSpecializedAdapterINS1H_15DefaultEpilogueISK_SL_SL_NS1G_6thread17LinearCombinationISK_Li1EffLNS1L_9ScaleType4KindE0ELNS_15FloatRoundStyleE2ESK_EENS1_15EpilogueDefaultEEEEEvvEEEEvNT_6ParamsE)
        /*0008*/ 	.word	0x000000a8


	//----- nvinfo : EIATTR_FRAME_SIZE
	.align		4
.L_15:
        /*000c*/ 	.byte	0x04, 0x11
        /*000e*/ 	.short	(.L_17 - .L_16)
	.align		4
.L_16:
        /*0010*/ 	.word	index@(_ZN7cutlass13device_kernelINS_4gemm6kernel13GemmUniversalIN4cute5tupleIJiiiiEEENS1_10collective13CollectiveMmaINS1_34MainloopSm90TmaGmmaWarpSpecializedILi11ENS5_IJNS4_1CILi2EEENSA_ILi1EEESC_EEENS1_35KernelTmaWarpSpecializedCooperativeEEENS5_IJNSA_ILi192EEENSA_ILi112EEENSA_ILi32EEEEEENS_10bfloat16_tENS5_IJlSC_lEEESK_SL_NS4_8TiledMMAINS4_8MMA_AtomIJNS4_4SM904GMMA27MMA_64x16x16_F32BF16BF16_SSILNSP_5MajorE0ELSR_0ELNSP_7ScaleInE1ELSS_1EEEEEENS4_6LayoutISD_NS5_IJSC_NSA_ILi0EEESW_EEEEENS5_IJNS4_10UnderscoreESZ_SZ_EEEEENS4_13SM90_TMA_LOADENS4_14ComposedLayoutINS4_7SwizzleILi2ELi4ELi3EEENS4_18smem_ptr_flag_bitsILi16EEENSV_INS5_IJNSA_ILi8EEESI_EEENS5_IJSI_SC_EEEEEEEvNS4_8identityENS4_23SM90_TMA_LOAD_MULTICASTES1C_vS1D_EENS_8epilogue10collective6detail29Sm90TmaWarpSpecializedAdapterINS1H_15DefaultEpilogueISK_SL_SL_NS1G_6thread17LinearCombinationISK_Li1EffLNS1L_9ScaleType4KindE0ELNS_15FloatRoundStyleE2ESK_EENS1_15EpilogueDefaultEEEEEvvEEEEvNT_6ParamsE)
        /*0014*/ 	.word	0x00000000


	//----- nvinfo : EIATTR_MIN_STACK_SIZE
	.align		4
.L_17:
        /*0018*/ 	.byte	0x04, 0x12
        /*001a*/ 	.short	(.L_19 - .L_18)
	.align		4
.L_18:
        /*001c*/ 	.word	index@(_ZN7cutlass13device_kernelINS_4gemm6kernel13GemmUniversalIN4cute5tupleIJiiiiEEENS1_10collective13CollectiveMmaINS1_34MainloopSm90TmaGmmaWarpSpecializedILi11ENS5_IJNS4_1CILi2EEENSA_ILi1EEESC_EEENS1_35KernelTmaWarpSpecializedCooperativeEEENS5_IJNSA_ILi192EEENSA_ILi112EEENSA_ILi32EEEEEENS_10bfloat16_tENS5_IJlSC_lEEESK_SL_NS4_8TiledMMAINS4_8MMA_AtomIJNS4_4SM904GMMA27MMA_64x16x16_F32BF16BF16_SSILNSP_5MajorE0ELSR_0ELNSP_7ScaleInE1ELSS_1EEEEEENS4_6LayoutISD_NS5_IJSC_NSA_ILi0EEESW_EEEEENS5_IJNS4_10UnderscoreESZ_SZ_EEEEENS4_13SM90_TMA_LOADENS4_14ComposedLayoutINS4_7SwizzleILi2ELi4ELi3EEENS4_18smem_ptr_flag_bitsILi16EEENSV_INS5_IJNSA_ILi8EEESI_EEENS5_IJSI_SC_EEEEEEEvNS4_8identityENS4_23SM90_TMA_LOAD_MULTICASTES1C_vS1D_EENS_8epilogue10collective6detail29Sm90TmaWarpSpecializedAdapterINS1H_15DefaultEpilogueISK_SL_SL_NS1G_6thread17LinearCombinationISK_Li1EffLNS1L_9ScaleType4KindE0ELNS_15FloatRoundStyleE2ESK_EENS1_15EpilogueDefaultEEEEEvvEEEEvNT_6ParamsE)
        /*0020*/ 	.word	0x00000000
.L_19:


//--------------------- .nv.compat                --------------------------
	.section	.nv.compat,"",@"SHT_CUDA_COMPAT_INFO"
	.align	4
        /*0000*/ 	.byte	0x02, 0x09, 0x01, 0x00, 0x02, 0x02, 0x04, 0x00, 0x02, 0x05, 0x05, 0x00, 0x03, 0x07, 0x01, 0x01
        /*0010*/ 	.byte	0x02, 0x03, 0x01, 0x00, 0x02, 0x06, 0x01, 0x00, 0x04, 0x0b, 0x08, 0x00, 0x00, 0x00, 0x00, 0x00
        /*0020*/ 	.byte	0x00, 0x00, 0x00, 0x00


//--------------------- .nv.info._ZN7cutlass13device_kernelINS_4gemm6kernel13GemmUniversalIN4cute5tupleIJiiiiEEENS1_10collective13CollectiveMmaINS1_34MainloopSm90TmaGmmaWarpSpecializedILi11ENS5_IJNS4_1CILi2EEENSA_ILi1EEESC_EEENS1_35KernelTmaWarpSpecializedCooperativeEEENS5_IJNSA_ILi192EEENSA_ILi112EEENSA_ILi32EEEEEENS_10bfloat16_tENS5_IJlSC_lEEESK_SL_NS4_8TiledMMAINS4_8MMA_AtomIJNS4_4SM904GMMA27MMA_64x16x16_F32BF16BF16_SSILNSP_5MajorE0ELSR_0ELNSP_7ScaleInE1ELSS_1EEEEEENS4_6LayoutISD_NS5_IJSC_NSA_ILi0EEESW_EEEEENS5_IJNS4_10UnderscoreESZ_SZ_EEEEENS4_13SM90_TMA_LOADENS4_14ComposedLayoutINS4_7SwizzleILi2ELi4ELi3EEENS4_18smem_ptr_flag_bitsILi16EEENSV_INS5_IJNSA_ILi8EEESI_EEENS5_IJSI_SC_EEEEEEEvNS4_8identityENS4_23SM90_TMA_LOAD_MULTICASTES1C_vS1D_EENS_8epilogue10collective6detail29Sm90TmaWarpSpecializedAdapterINS1H_15DefaultEpilogueISK_SL_SL_NS1G_6thread17LinearCombinationISK_Li1EffLNS1L_9ScaleType4KindE0ELNS_15FloatRoundStyleE2ESK_EENS1_15EpilogueDefaultEEEEEvvEEEEvNT_6ParamsE --------------------------
	.section	.nv.info._ZN7cutlass13device_kernelINS_4gemm6kernel13GemmUniversalIN4cute5tupleIJiiiiEEENS1_10collective13CollectiveMmaINS1_34MainloopSm90TmaGmmaWarpSpecializedILi11ENS5_IJNS4_1CILi2EEENSA_ILi1EEESC_EEENS1_35KernelTmaWarpSpecializedCooperativeEEENS5_IJNSA_ILi192EEENSA_ILi112EEENSA_ILi32EEEEEENS_10bfloat16_tENS5_IJlSC_lEEESK_SL_NS4_8TiledMMAINS4_8MMA_AtomIJNS4_4SM904GMMA27MMA_64x16x16_F32BF16BF16_SSILNSP_5MajorE0ELSR_0ELNSP_7ScaleInE1ELSS_1EEEEEENS4_6LayoutISD_NS5_IJSC_NSA_ILi0EEESW_EEEEENS5_IJNS4_10UnderscoreESZ_SZ_EEEEENS4_13SM90_TMA_LOADENS4_14ComposedLayoutINS4_7SwizzleILi2ELi4ELi3EEENS4_18smem_ptr_flag_bitsILi16EEENSV_INS5_IJNSA_ILi8EEESI_EEENS5_IJSI_SC_EEEEEEEvNS4_8identityENS4_23SM90_TMA_LOAD_MULTICASTES1C_vS1D_EENS_8epilogue10collective6detail29Sm90TmaWarpSpecializedAdapterINS1H_15DefaultEpilogueISK_SL_SL_NS1G_6thread17LinearCombinationISK_Li1EffLNS1L_9ScaleType4KindE0ELNS_15FloatRoundStyleE2ESK_EENS1_15EpilogueDefaultEEEEEvvEEEEvNT_6ParamsE,"",@"SHT_CUDA_INFO"
	.sectionflags	@""
	.align	4


	//----- nvinfo : EIATTR_CUDA_API_VERSION
	.align		4
        /*0000*/ 	.byte	0x04, 0x37
        /*0002*/ 	.short	(.L_21 - .L_20)
.L_20:
        /*0004*/ 	.word	0x00000082


	//----- nvinfo : EIATTR_KPARAM_INFO
	.align		4
.L_21:
        /*0008*/ 	.byte	0x04, 0x17
        /*000a*/ 	.short	(.L_23 - .L_22)
.L_22:
        /*000c*/ 	.word	0x00000000
        /*0010*/ 	.short	0x0000
        /*0012*/ 	.short	0x0070
        /*0014*/ 	.byte	0x00, 0xf0, 0x01, 0x10


	//----- nvinfo : EIATTR_SPARSE_MMA_MASK
	.align		4
.L_23:
        /*0018*/ 	.byte	0x03, 0x50
        /*001a*/ 	.short	0x0000


	//----- nvinfo : EIATTR_MAXREG_COUNT
	.align		4
        /*001c*/ 	.byte	0x03, 0x1b
        /*001e*/ 	.short	0x00a8


	//----- nvinfo : EIATTR_NUM_BARRIERS
	.align		4
        /*0020*/ 	.byte	0x02, 0x4c
        /*0022*/ 	.byte	0x01
	.zero		1


	//----- nvinfo : EIATTR_EXTERNS
	.align		4
        /*0024*/ 	.byte	0x04, 0x0f
        /*0026*/ 	.short	(.L_25 - .L_24)


	//   ....[0]....
	.align		4
.L_24:
        /*0028*/ 	.word	index@(__assertfail)


	//----- nvinfo : EIATTR_MERCURY_ISA_VERSION
	.align		4
.L_25:
        /*002c*/ 	.byte	0x03, 0x5f
        /*002e*/ 	.short	0x0101


	//----- nvinfo : EIATTR_INT_WARP_WIDE_INSTR_OFFSETS
	.align		4
        /*0030*/ 	.byte	0x04, 0x31
        /*0032*/ 	.short	(.L_27 - .L_26)


	//   ....[0]....
.L_26:
        /*0034*/ 	.word	0x00000590


	//   ....[1]....
        /*0038*/ 	.word	0x000005c0


	//   ....[2]....
        /*003c*/ 	.word	0x00000780


	//----- nvinfo : EIATTR_COOP_GROUP_MASK_REGIDS
	.align		4
.L_27:
        /*0040*/ 	.byte	0x04, 0x29
        /*0042*/ 	.short	(.L_29 - .L_28)


	//   ....[0]....
.L_28:
        /*0044*/ 	.word	0xffffffff


	//   ....[1]....
        /*0048*/ 	.word	0xffffffff


	//   ....[2]....
        /*004c*/ 	.word	0xffffffff


	//   ....[3]....
        /*0050*/ 	.word	0xffffffff


	//   ....[4]....
        /*0054*/ 	.word	0xffffffff


	//   ....[5]....
        /*0058*/ 	.word	0xffffffff


	//----- nvinfo : EIATTR_COOP_GROUP_INSTR_OFFSETS
	.align		4
.L_29:
        /*005c*/ 	.byte	0x04, 0x28
        /*005e*/ 	.short	(.L_31 - .L_30)


	//   ....[0]....
.L_30:
        /*0060*/ 	.word	0x00000060


	//   ....[1]....
        /*0064*/ 	.word	0x00000070


	//   ....[2]....
        /*0068*/ 	.word	0x00000130


	//   ....[3]....
        /*006c*/ 	.word	0x000003e0


	//   ....[4]....
        /*0070*/ 	.word	0x00000900


	//   ....[5]....
        /*0074*/ 	.word	0x00001340


	//----- nvinfo : EIATTR_REG_RECONFIG
	.align		4
.L_31:
        /*0078*/ 	.byte	0x01, 0x54
	.zero		2


	//----- nvinfo : EIATTR_SYSCALL_OFFSETS
	.align		4
        /*007c*/ 	.byte	0x04, 0x46
        /*007e*/ 	.short	(.L_33 - .L_32)


	//   ....[0]....
.L_32:
        /*0080*/ 	.word	0x00001500


	//----- nvinfo : EIATTR_MBARRIER_INSTR_OFFSETS
	.align		4
.L_33:
        /*0084*/ 	.byte	0x04, 0x39
        /*0086*/ 	.short	(.L_35 - .L_34)


	//   ....[0]....
.L_34:
        /*0088*/ 	.word	0x00000250
        /*008c*/ 	.word	0x000000ff
        /*0090*/ 	.word	0x00000000
        /*0094*/ 	.short	0x0100
        /*0096*/ 	.byte	0x08
	.zero		1


	//   ....[1]....
        /*0098*/ 	.word	0x00000260
        /*009c*/ 	.word	0x000000ff
        /*00a0*/ 	.word	0x00000058
        /*00a4*/ 	.short	0x0100
        /*00a6*/ 	.byte	0x08
	.zero		1


	//   ....[2]....
        /*00a8*/ 	.word	0x00000270
        /*00ac*/ 	.word	0x000000ff
        /*00b0*/ 	.word	0x00000008
        /*00b4*/ 	.short	0x0100
        /*00b6*/ 	.byte	0x08
	.zero		1


	//   ....[3]....
        /*00b8*/ 	.word	0x00000280
        /*00bc*/ 	.word	0x000000ff
        /*00c0*/ 	.word	0x00000060
        /*00c4*/ 	.short	0x0100
        /*00c6*/ 	.byte	0x08
	.zero		1


	//   ....[4]....
        /*00c8*/ 	.word	0x00000290
        /*00cc*/ 	.word	0x000000ff
        /*00d0*/ 	.word	0x00000010
        /*00d4*/ 	.short	0x0100
        /*00d6*/ 	.byte	0x08
	.zero		1


	//   ....[5]....
        /*00d8*/ 	.word	0x000002a0
        /*00dc*/ 	.word	0x000000ff
        /*00e0*/ 	.word	0x00000068
        /*00e4*/ 	.short	0x0100
        /*00e6*/ 	.byte	0x08
	.zero		1


	//   ....[6]....
        /*00e8*/ 	.word	0x000002b0
        /*00ec*/ 	.word	0x000000ff
        /*00f0*/ 	.word	0x00000018
        /*00f4*/ 	.short	0x0100
        /*00f6*/ 	.byte	0x08
	.zero		1


	//   ....[7]....
        /*00f8*/ 	.word	0x000002c0
        /*00fc*/ 	.word	0x000000ff
        /*0100*/ 	.word	0x00000070
        /*0104*/ 	.short	0x0100
        /*0106*/ 	.byte	0x08
	.zero		1


	//   ....[8]....
        /*0108*/ 	.word	0x000002d0
        /*010c*/ 	.word	0x000000ff
        /*0110*/ 	.word	0x00000020
        /*0114*/ 	.short	0x0100
        /*0116*/ 	.byte	0x08
	.zero		1


	//   ....[9]....
        /*0118*/ 	.word	0x000002e0
        /*011c*/ 	.word	0x000000ff
        /*0120*/ 	.word	0x00000078
        /*0124*/ 	.short	0x0100
        /*0126*/ 	.byte	0x08
	.zero		1


	//   ....[10]....
        /*0128*/ 	.word	0x000002f0
        /*012c*/ 	.word	0x000000ff
        /*0130*/ 	.word	0x00000028
        /*0134*/ 	.short	0x0100
        /*0136*/ 	.byte	0x08
	.zero		1


	//   ....[11]....
        /*0138*/ 	.word	0x00000300
        /*013c*/ 	.word	0x000000ff
        /*0140*/ 	.word	0x00000080
        /*0144*/ 	.short	0x0100
        /*0146*/ 	.byte	0x08
	.zero		1


	//   ....[12]....
        /*0148*/ 	.word	0x00000310
        /*014c*/ 	.word	0x000000ff
        /*0150*/ 	.word	0x00000030
        /*0154*/ 	.short	0x0100
        /*0156*/ 	.byte	0x08
	.zero		1


	//   ....[13]....
        /*0158*/ 	.word	0x00000320
        /*015c*/ 	.word	0x000000ff
        /*0160*/ 	.word	0x00000088
        /*0164*/ 	.short	0x0100
        /*0166*/ 	.byte	0x08
	.zero		1


	//   ....[14]....
        /*0168*/ 	.word	0x00000330
        /*016c*/ 	.word	0x000000ff
        /*0170*/ 	.word	0x00000038
        /*0174*/ 	.short	0x0100
        /*0176*/ 	.byte	0x08
	.zero		1


	//   ....[15]....
        /*0178*/ 	.word	0x00000340
        /*017c*/ 	.word	0x000000ff
        /*0180*/ 	.word	0x00000090
        /*0184*/ 	.short	0x0100
        /*0186*/ 	.byte	0x08
	.zero		1


	//   ....[16]....
        /*0188*/ 	.word	0x00000350
        /*018c*/ 	.word	0x000000ff
        /*0190*/ 	.word	0x00000040
        /*0194*/ 	.short	0x0100
        /*0196*/ 	.byte	0x08
	.zero		1


	//   ....[17]....
        /*0198*/ 	.word	0x00000360
        /*019c*/ 	.word	0x000000ff
        /*01a0*/ 	.word	0x00000098
        /*01a4*/ 	.short	0x0100
        /*01a6*/ 	.byte	0x08
	.zero		1


	//   ....[18]....
        /*01a8*/ 	.word	0x00000370
        /*01ac*/ 	.word	0x000000ff
        /*01b0*/ 	.word	0x00000048
        /*01b4*/ 	.short	0x0100
        /*01b6*/ 	.byte	0x08
	.zero		1


	//   ....[19]....
        /*01b8*/ 	.word	0x00000380
        /*01bc*/ 	.word	0x000000ff
        /*01c0*/ 	.word	0x000000a0
        /*01c4*/ 	.short	0x0100
        /*01c6*/ 	.byte	0x08
	.zero		1


	//   ....[20]....
        /*01c8*/ 	.word	0x00000390
        /*01cc*/ 	.word	0x000000ff
        /*01d0*/ 	.word	0x00000050
        /*01d4*/ 	.short	0x0100
        /*01d6*/ 	.byte	0x08
	.zero		1


	//   ....[21]....
        /*01d8*/ 	.word	0x000003a0
        /*01dc*/ 	.word	0x000000ff
        /*01e0*/ 	.word	0x000000a8
        /*01e4*/ 	.short	0x0100
        /*01e6*/ 	.byte	0x08
	.zero		1


	//   ....[22]....
        /*01e8*/ 	.word	0x00000800
        /*01ec*/ 	.word	0x000000ff
        /*01f0*/ 	.word	0x000000c0
        /*01f4*/ 	.short	0x0100
        /*01f6*/ 	.byte	0x06
	.zero		1


	//   ....[23]....
        /*01f8*/ 	.word	0x00000890
        /*01fc*/ 	.word	0x000000ff
        /*0200*/ 	.word	0x000000c8
        /*0204*/ 	.short	0x0100
        /*0206*/ 	.byte	0x06
	.zero		1


	//   ....[24]....
        /*0208*/ 	.word	0x00001580
        /*020c*/ 	.word	0x00000003
        /*0210*/ 	.word	0x00000000
        /*0214*/ 	.short	0x010a
        /*0216*/ 	.byte	0x3f
	.zero		1


	//   ....[25]....
        /*0218*/ 	.word	0x000015c0
        /*021c*/ 	.word	0x00000003
        /*0220*/ 	.word	0x00000000
        /*0224*/ 	.short	0x010a
        /*0226*/ 	.byte	0x3f
	.zero		1


	//   ....[26]....
        /*0228*/ 	.word	0x00002230
        /*022c*/ 	.word	0x000000ff
        /*0230*/ 	.word	0x00000000
        /*0234*/ 	.short	0x010a
        /*0236*/ 	.byte	0x07
	.zero		1


	//   ....[27]....
        /*0238*/ 	.word	0x00002270
        /*023c*/ 	.word	0x000000ff
        /*0240*/ 	.word	0x00000000
        /*0244*/ 	.short	0x010a
        /*0246*/ 	.byte	0x07
	.zero		1


	//   ....[28]....
        /*0248*/ 	.word	0x00002dc0
        /*024c*/ 	.word	0x00000005
        /*0250*/ 	.word	0x00000000
        /*0254*/ 	.short	0x0101
        /*0256*/ 	.byte	0x3f
	.zero		1


	//   ....[29]....
        /*0258*/ 	.word	0x00002f80
        /*025c*/ 	.word	0x00000003
        /*0260*/ 	.word	0x00000000
        /*0264*/ 	.short	0x0101
        /*0266*/ 	.byte	0x3f
	.zero		1


	//   ....[30]....
        /*0268*/ 	.word	0x0000aed0
        /*026c*/ 	.word	0x00000014
        /*0270*/ 	.word	0x00000058
        /*0274*/ 	.short	0x010a
        /*0276*/ 	.byte	0x3f
	.zero		1


	//   ....[31]....
        /*0278*/ 	.word	0x0000b250
        /*027c*/ 	.word	0x00000003
        /*0280*/ 	.word	0x000000c8
        /*0284*/ 	.short	0x0101
        /*0286*/ 	.byte	0x3f
	.zero		1


	//   ....[32]....
        /*0288*/ 	.word	0x0000b9a0
        /*028c*/ 	.word	0x00000007
        /*0290*/ 	.word	0x00000000
        /*0294*/ 	.short	0x010a
        /*0296*/ 	.byte	0x3f
	.zero		1


	//   ....[33]....
        /*0298*/ 	.word	0x0000ba20
        /*029c*/ 	.word	0x00000008
        /*02a0*/ 	.word	0x00000000
        /*02a4*/ 	.short	0x010a
        /*02a6*/ 	.byte	0x3f
	.zero		1


	//   ....[34]....
        /*02a8*/ 	.word	0x0000bab0
        /*02ac*/ 	.word	0x00000009
        /*02b0*/ 	.word	0x00000000
        /*02b4*/ 	.short	0x010a
        /*02b6*/ 	.byte	0x3f
	.zero		1


	//   ....[35]....
        /*02b8*/ 	.word	0x0000bb40
        /*02bc*/ 	.word	0x00000008
        /*02c0*/ 	.word	0x00000000
        /*02c4*/ 	.short	0x010a
        /*02c6*/ 	.byte	0x3f
	.zero		1


	//   ....[36]....
        /*02c8*/ 	.word	0x0000bbd0
        /*02cc*/ 	.word	0x00000009
        /*02d0*/ 	.word	0x00000000
        /*02d4*/ 	.short	0x010a
        /*02d6*/ 	.byte	0x3f
	.zero		1


	//   ....[37]....
        /*02d8*/ 	.word	0x0000bc60
        /*02dc*/ 	.word	0x00000008
        /*02e0*/ 	.word	0x00000000
        /*02e4*/ 	.short	0x010a
        /*02e6*/ 	.byte	0x3f
	.zero		1


	//   ....[38]....
        /*02e8*/ 	.word	0x0000bcf0
        /*02ec*/ 	.word	0x00000009
        /*02f0*/ 	.word	0x00000000
        /*02f4*/ 	.short	0x010a
        /*02f6*/ 	.byte	0x3f
	.zero		1


	//   ....[39]....
        /*02f8*/ 	.word	0x0000bd80
        /*02fc*/ 	.word	0x00000008
        /*0300*/ 	.word	0x00000000
        /*0304*/ 	.short	0x010a
        /*0306*/ 	.byte	0x3f
	.zero		1


	//   ....[40]....
        /*0308*/ 	.word	0x0000be10
        /*030c*/ 	.word	0x00000009
        /*0310*/ 	.word	0x00000000
        /*0314*/ 	.short	0x010a
        /*0316*/ 	.byte	0x3f
	.zero		1


	//   ....[41]....
        /*0318*/ 	.word	0x0000bea0
        /*031c*/ 	.word	0x00000006
        /*0320*/ 	.word	0x00000000
        /*0324*/ 	.short	0x010a
        /*0326*/ 	.byte	0x3f
	.zero		1


	//   ....[42]....
        /*0328*/ 	.word	0x0000bf30
        /*032c*/ 	.word	0x00000003
        /*0330*/ 	.word	0x00000000
        /*0334*/ 	.short	0x010a
        /*0336*/ 	.byte	0x3f
	.zero		1


	//   ....[43]....
        /*0338*/ 	.word	0x0000bf90
        /*033c*/ 	.word	0x00000003
        /*0340*/ 	.word	0x00000000
        /*0344*/ 	.short	0x010a
        /*0346*/ 	.byte	0x3f
	.zero		1


	//   ....[44]....
        /*0348*/ 	.word	0x0000bff0
        /*034c*/ 	.word	0x00000006
        /*0350*/ 	.word	0x00000000
        /*0354*/ 	.short	0x010a
        /*0356*/ 	.byte	0x3f
	.zero		1


	//   ....[45]....
        /*0358*/ 	.word	0x0000c0c0
        /*035c*/ 	.word	0x00000014
        /*0360*/ 	.word	0x00000058
        /*0364*/ 	.short	0x010a
        /*0366*/ 	.byte	0x3f
	.zero		1


	//   ....[46]....
        /*0368*/ 	.word	0x0000c190
        /*036c*/ 	.word	0x00000007
        /*0370*/ 	.word	0x00000000
        /*0374*/ 	.short	0x010a
        /*0376*/ 	.byte	0x3f
	.zero		1


	//   ....[47]....
        /*0378*/ 	.word	0x0000c1e0
        /*037c*/ 	.word	0x00000008
        /*0380*/ 	.word	0x00000000
        /*0384*/ 	.short	0x010a
        /*0386*/ 	.byte	0x3f
	.zero		1


	//   ....[48]....
        /*0388*/ 	.word	0x0000c230
        /*038c*/ 	.word	0x00000009
        /*0390*/ 	.word	0x00000000
        /*0394*/ 	.short	0x010a
        /*0396*/ 	.byte	0x3f
	.zero		1


	//   ....[49]....
        /*0398*/ 	.word	0x0000c280
        /*039c*/ 	.word	0x00000008
        /*03a0*/ 	.word	0x00000000
        /*03a4*/ 	.short	0x010a
        /*03a6*/ 	.byte	0x3f
	.zero		1


	//   ....[50]....
        /*03a8*/ 	.word	0x0000c2d0
        /*03ac*/ 	.word	0x00000009
        /*03b0*/ 	.word	0x00000000
        /*03b4*/ 	.short	0x010a
        /*03b6*/ 	.byte	0x3f
	.zero		1


	//   ....[51]....
        /*03b8*/ 	.word	0x0000c320
        /*03bc*/ 	.word	0x00000008
        /*03c0*/ 	.word	0x00000000
        /*03c4*/ 	.short	0x010a
        /*03c6*/ 	.byte	0x3f
	.zero		1


	//   ....[52]....
        /*03c8*/ 	.word	0x0000c370
        /*03cc*/ 	.word	0x00000009
        /*03d0*/ 	.word	0x00000000
        /*03d4*/ 	.short	0x010a
        /*03d6*/ 	.byte	0x3f
	.zero		1


	//   ....[53]....
        /*03d8*/ 	.word	0x0000c3c0
        /*03dc*/ 	.word	0x00000008
        /*03e0*/ 	.word	0x00000000
        /*03e4*/ 	.short	0x010a
        /*03e6*/ 	.byte	0x3f
	.zero		1


	//   ....[54]....
        /*03e8*/ 	.word	0x0000c410
        /*03ec*/ 	.word	0x00000009
        /*03f0*/ 	.word	0x00000000
        /*03f4*/ 	.short	0x010a
        /*03f6*/ 	.byte	0x3f
	.zero		1


	//   ....[55]....
        /*03f8*/ 	.word	0x0000c460
        /*03fc*/ 	.word	0x00000006
        /*0400*/ 	.word	0x00000000
        /*0404*/ 	.short	0x010a
        /*0406*/ 	.byte	0x3f
	.zero		1


	//----- nvinfo : EIATTR_NUM_MBARRIERS
	.align		4
.L_35:
        /*0408*/ 	.byte	0x03, 0x38
        /*040a*/ 	.short	0x0018


	//----- nvinfo : EIATTR_EXIT_INSTR_OFFSETS
	.align		4
        /*040c*/ 	.byte	0x04, 0x1c
        /*040e*/ 	.short	(.L_37 - .L_36)


	//   ....[0]....
.L_36:
        /*0410*/ 	.word	0x00000a60


	//   ....[1]....
        /*0414*/ 	.word	0x00001270


	//   ....[2]....
        /*0418*/ 	.word	0x0000a600


	//   ....[3]....
        /*041c*/ 	.word	0x0000ab60


	//   ....[4]....
        /*0420*/ 	.word	0x0000bf80


	//----- nvinfo : EIATTR_MAX_THREADS
	.align		4
.L_37:
        /*0424*/ 	.byte	0x04, 0x05
        /*0426*/ 	.short	(.L_39 - .L_38)
.L_38:
        /*0428*/ 	.word	0x00000180
        /*042c*/ 	.word	0x00000001
        /*0430*/ 	.word	0x00000001


	//----- nvinfo : EIATTR_CRS_STACK_SIZE
	.align		4
.L_39:
        /*0434*/ 	.byte	0x04, 0x1e
        /*0436*/ 	.short	(.L_41 - .L_40)
.L_40:
        /*0438*/ 	.word	0x00000000


	//----- nvinfo : EIATTR_CBANK_PARAM_SIZE
	.align		4
.L_41:
        /*043c*/ 	.byte	0x03, 0x19
        /*043e*/ 	.short	0x0470


	//----- nvinfo : EIATTR_PARAM_CBANK
	.align		4
        /*0440*/ 	.byte	0x04, 0x0a
        /*0442*/ 	.short	(.L_43 - .L_42)
	.align		4
.L_42:
        /*0444*/ 	.word	index@(.nv.constant0._ZN7cutlass13device_kernelINS_4gemm6kernel13GemmUniversalIN4cute5tupleIJiiiiEEENS1_10collective13CollectiveMmaINS1_34MainloopSm90TmaGmmaWarpSpecializedILi11ENS5_IJNS4_1CILi2EEENSA_ILi1EEESC_EEENS1_35KernelTmaWarpSpecializedCooperativeEEENS5_IJNSA_ILi192EEENSA_ILi112EEENSA_ILi32EEEEEENS_10bfloat16_tENS5_IJlSC_lEEESK_SL_NS4_8TiledMMAINS4_8MMA_AtomIJNS4_4SM904GMMA27MMA_64x16x16_F32BF16BF16_SSILNSP_5MajorE0ELSR_0ELNSP_7ScaleInE1ELSS_1EEEEEENS4_6LayoutISD_NS5_IJSC_NSA_ILi0EEESW_EEEEENS5_IJNS4_10UnderscoreESZ_SZ_EEEEENS4_13SM90_TMA_LOADENS4_14ComposedLayoutINS4_7SwizzleILi2ELi4ELi3EEENS4_18smem_ptr_flag_bitsILi16EEENSV_INS5_IJNSA_ILi8EEESI_EEENS5_IJSI_SC_EEEEEEEvNS4_8identityENS4_23SM90_TMA_LOAD_MULTICASTES1C_vS1D_EENS_8epilogue10collective6detail29Sm90TmaWarpSpecializedAdapterINS1H_15DefaultEpilogueISK_SL_SL_NS1G_6thread17LinearCombinationISK_Li1EffLNS1L_9ScaleType4KindE0ELNS_15FloatRoundStyleE2ESK_EENS1_15EpilogueDefaultEEEEEvvEEEEvNT_6ParamsE)
        /*0448*/ 	.short	0x0210
        /*044a*/ 	.short	0x0470


	//----- nvinfo : EIATTR_SW_WAR
	.align		4
.L_43:
        /*044c*/ 	.byte	0x04, 0x36
        /*044e*/ 	.short	(.L_45 - .L_44)
.L_44:
        /*0450*/ 	.word	0x00000008
.L_45:


//--------------------- .nv.callgraph             --------------------------
	.section	.nv.callgraph,"",@"SHT_CUDA_CALLGRAPH"
	.align	4
	.sectionentsize	8
	.align		4
        /*0000*/ 	.word	0x00000000
	.align		4
        /*0004*/ 	.word	0xffffffff
	.align		4
        /*0008*/ 	.word	index@(_ZN7cutlass13device_kernelINS_4gemm6kernel13GemmUniversalIN4cute5tupleIJiiiiEEENS1_10collective13CollectiveMmaINS1_34MainloopSm90TmaGmmaWarpSpecializedILi11ENS5_IJNS4_1CILi2EEENSA_ILi1EEESC_EEENS1_35KernelTmaWarpSpecializedCooperativeEEENS5_IJNSA_ILi192EEENSA_ILi112EEENSA_ILi32EEEEEENS_10bfloat16_tENS5_IJlSC_lEEESK_SL_NS4_8TiledMMAINS4_8MMA_AtomIJNS4_4SM904GMMA27MMA_64x16x16_F32BF16BF16_SSILNSP_5MajorE0ELSR_0ELNSP_7ScaleInE1ELSS_1EEEEEENS4_6LayoutISD_NS5_IJSC_NSA_ILi0EEESW_EEEEENS5_IJNS4_10UnderscoreESZ_SZ_EEEEENS4_13SM90_TMA_LOADENS4_14ComposedLayoutINS4_7SwizzleILi2ELi4ELi3EEENS4_18smem_ptr_flag_bitsILi16EEENSV_INS5_IJNSA_ILi8EEESI_EEENS5_IJSI_SC_EEEEEEEvNS4_8identityENS4_23SM90_TMA_LOAD_MULTICASTES1C_vS1D_EENS_8epilogue10collective6detail29Sm90TmaWarpSpecializedAdapterINS1H_15DefaultEpilogueISK_SL_SL_NS1G_6thread17LinearCombinationISK_Li1EffLNS1L_9ScaleType4KindE0ELNS_15FloatRoundStyleE2ESK_EENS1_15EpilogueDefaultEEEEEvvEEEEvNT_6ParamsE)
	.align		4
        /*000c*/ 	.word	index@(__assertfail)
	.align		4
        /*0010*/ 	.word	0x00000000
	.align		4
        /*0014*/ 	.word	0xfffffffe
	.align		4
        /*0018*/ 	.word	0x00000000
	.align		4
        /*001c*/ 	.word	0xfffffffd
	.align		4
        /*0020*/ 	.word	0x00000000
	.align		4
        /*0024*/ 	.word	0xfffffffc


//--------------------- .nv.constant4             --------------------------
	.section	.nv.constant4,"a",@progbits
	.align	8
	.align		8
.nv.constant4:
        /*0000*/ 	.dword	__assertfail
	.align		8
        /*0008*/ 	.dword	__unnamed_1
	.align		8
        /*0010*/ 	.dword	_ZN39_INTERNAL_089a60f2_4_k_cu_e557e3ca_56974cuda3std3__45__cpo5beginE
	.align		8
        /*0018*/ 	.dword	_ZN39_INTERNAL_089a60f2_4_k_cu_e557e3ca_56974cuda3std3__45__cpo3endE
	.align		8
        /*0020*/ 	.dword	_ZN39_INTERNAL_089a60f2_4_k_cu_e557e3ca_56974cuda3std3__45__cpo6cbeginE
	.align		8
        /*0028*/ 	.dword	_ZN39_INTERNAL_089a60f2_4_k_cu_e557e3ca_56974cuda3std3__45__cpo4cendE
	.align		8
        /*0030*/ 	.dword	_ZN39_INTERNAL_089a60f2_4_k_cu_e557e3ca_56974cuda3std3__441_GLOBAL__N__089a60f2_4_k_cu_e557e3ca_56976ignoreE
	.align		8
        /*0038*/ 	.dword	_ZN39_INTERNAL_089a60f2_4_k_cu_e557e3ca_56974cuda3std3__419piecewise_constructE
	.align		8
        /*0040*/ 	.dword	_ZN39_INTERNAL_089a60f2_4_k_cu_e557e3ca_56974cuda3std3__48in_placeE
	.align		8
        /*0048*/ 	.dword	_ZN39_INTERNAL_089a60f2_4_k_cu_e557e3ca_56974cuda3std6ranges3__45__cpo4swapE
	.align		8
        /*0050*/ 	.dword	_ZN39_INTERNAL_089a60f2_4_k_cu_e557e3ca_56974cuda3std6ranges3__45__cpo9iter_moveE
	.align		8
        /*0058*/ 	.dword	_ZN39_INTERNAL_089a60f2_4_k_cu_e557e3ca_56974cute7productE
	.align		8
        /*0060*/ 	.dword	_ZN39_INTERNAL_089a60f2_4_k_cu_e557e3ca_56974cute1_E
	.align		8
        /*0068*/ 	.dword	$str$22
	.align		8
        /*0070*/ 	.dword	$str$23


//--------------------- .text._ZN7cutlass13device_kernelINS_4gemm6kernel13GemmUniversalIN4cute5tupleIJiiiiEEENS1_10collective13CollectiveMmaINS1_34MainloopSm90TmaGmmaWarpSpecializedILi11ENS5_IJNS4_1CILi2EEENSA_ILi1EEESC_EEENS1_35KernelTmaWarpSpecializedCooperativeEEENS5_IJNSA_ILi192EEENSA_ILi112EEENSA_ILi32EEEEEENS_10bfloat16_tENS5_IJlSC_lEEESK_SL_NS4_8TiledMMAINS4_8MMA_AtomIJNS4_4SM904GMMA27MMA_64x16x16_F32BF16BF16_SSILNSP_5MajorE0ELSR_0ELNSP_7ScaleInE1ELSS_1EEEEEENS4_6LayoutISD_NS5_IJSC_NSA_ILi0EEESW_EEEEENS5_IJNS4_10UnderscoreESZ_SZ_EEEEENS4_13SM90_TMA_LOADENS4_14ComposedLayoutINS4_7SwizzleILi2ELi4ELi3EEENS4_18smem_ptr_flag_bitsILi16EEENSV_INS5_IJNSA_ILi8EEESI_EEENS5_IJSI_SC_EEEEEEEvNS4_8identityENS4_23SM90_TMA_LOAD_MULTICASTES1C_vS1D_EENS_8epilogue10collective6detail29Sm90TmaWarpSpecializedAdapterINS1H_15DefaultEpilogueISK_SL_SL_NS1G_6thread17LinearCombinationISK_Li1EffLNS1L_9ScaleType4KindE0ELNS_15FloatRoundStyleE2ESK_EENS1_15EpilogueDefaultEEEEEvvEEEEvNT_6ParamsE --------------------------
	.section	.text._ZN7cutlass13device_kernelINS_4gemm6kernel13GemmUniversalIN4cute5tupleIJiiiiEEENS1_10collective13CollectiveMmaINS1_34MainloopSm90TmaGmmaWarpSpecializedILi11ENS5_IJNS4_1CILi2EEENSA_ILi1EEESC_EEENS1_35KernelTmaWarpSpecializedCooperativeEEENS5_IJNSA_ILi192EEENSA_ILi112EEENSA_ILi32EEEEEENS_10bfloat16_tENS5_IJlSC_lEEESK_SL_NS4_8TiledMMAINS4_8MMA_AtomIJNS4_4SM904GMMA27MMA_64x16x16_F32BF16BF16_SSILNSP_5MajorE0ELSR_0ELNSP_7ScaleInE1ELSS_1EEEEEENS4_6LayoutISD_NS5_IJSC_NSA_ILi0EEESW_EEEEENS5_IJNS4_10UnderscoreESZ_SZ_EEEEENS4_13SM90_TMA_LOADENS4_14ComposedLayoutINS4_7SwizzleILi2ELi4ELi3EEENS4_18smem_ptr_flag_bitsILi16EEENSV_INS5_IJNSA_ILi8EEESI_EEENS5_IJSI_SC_EEEEEEEvNS4_8identityENS4_23SM90_TMA_LOAD_MULTICASTES1C_vS1D_EENS_8epilogue10collective6detail29Sm90TmaWarpSpecializedAdapterINS1H_15DefaultEpilogueISK_SL_SL_NS1G_6thread17LinearCombinationISK_Li1EffLNS1L_9ScaleType4KindE0ELNS_15FloatRoundStyleE2ESK_EENS1_15EpilogueDefaultEEEEEvvEEEEvNT_6ParamsE,"ax",@progbits
	.align	128
.text._ZN7cutlass13device_kernelINS_4gemm6kernel13GemmUniversalIN4cute5tupleIJiiiiEEENS1_10collective13CollectiveMmaINS1_34MainloopSm90TmaGmmaWarpSpecializedILi11ENS5_IJNS4_1CILi2EEENSA_ILi1EEESC_EEENS1_35KernelTmaWarpSpecializedCooperativeEEENS5_IJNSA_ILi192EEENSA_ILi112EEENSA_ILi32EEEEEENS_10bfloat16_tENS5_IJlSC_lEEESK_SL_NS4_8TiledMMAINS4_8MMA_AtomIJNS4_4SM904GMMA27MMA_64x16x16_F32BF16BF16_SSILNSP_5MajorE0ELSR_0ELNSP_7ScaleInE1ELSS_1EEEEEENS4_6LayoutISD_NS5_IJSC_NSA_ILi0EEESW_EEEEENS5_IJNS4_10UnderscoreESZ_SZ_EEEEENS4_13SM90_TMA_LOADENS4_14ComposedLayoutINS4_7SwizzleILi2ELi4ELi3EEENS4_18smem_ptr_flag_bitsILi16EEENSV_INS5_IJNSA_ILi8EEESI_EEENS5_IJSI_SC_EEEEEEEvNS4_8identityENS4_23SM90_TMA_LOAD_MULTICASTES1C_vS1D_EENS_8epilogue10collective6detail29Sm90TmaWarpSpecializedAdapterINS1H_15DefaultEpilogueISK_SL_SL_NS1G_6thread17LinearCombinationISK_Li1EffLNS1L_9ScaleType4KindE0ELNS_15FloatRoundStyleE2ESK_EENS1_15EpilogueDefaultEEEEEvvEEEEvNT_6ParamsE:
        .type           _ZN7cutlass13device_kernelINS_4gemm6kernel13GemmUniversalIN4cute5tupleIJiiiiEEENS1_10collective13CollectiveMmaINS1_34MainloopSm90TmaGmmaWarpSpecializedILi11ENS5_IJNS4_1CILi2EEENSA_ILi1EEESC_EEENS1_35KernelTmaWarpSpecializedCooperativeEEENS5_IJNSA_ILi192EEENSA_ILi112EEENSA_ILi32EEEEEENS_10bfloat16_tENS5_IJlSC_lEEESK_SL_NS4_8TiledMMAINS4_8MMA_AtomIJNS4_4SM904GMMA27MMA_64x16x16_F32BF16BF16_SSILNSP_5MajorE0ELSR_0ELNSP_7ScaleInE1ELSS_1EEEEEENS4_6LayoutISD_NS5_IJSC_NSA_ILi0EEESW_EEEEENS5_IJNS4_10UnderscoreESZ_SZ_EEEEENS4_13SM90_TMA_LOADENS4_14ComposedLayoutINS4_7SwizzleILi2ELi4ELi3EEENS4_18smem_ptr_flag_bitsILi16EEENSV_INS5_IJNSA_ILi8EEESI_EEENS5_IJSI_SC_EEEEEEEvNS4_8identityENS4_23SM90_TMA_LOAD_MULTICASTES1C_vS1D_EENS_8epilogue10collective6detail29Sm90TmaWarpSpecializedAdapterINS1H_15DefaultEpilogueISK_SL_SL_NS1G_6thread17LinearCombinationISK_Li1EffLNS1L_9ScaleType4KindE0ELNS_15FloatRoundStyleE2ESK_EENS1_15EpilogueDefaultEEEEEvvEEEEvNT_6ParamsE,@function
        .size           _ZN7cutlass13device_kernelINS_4gemm6kernel13GemmUniversalIN4cute5tupleIJiiiiEEENS1_10collective13CollectiveMmaINS1_34MainloopSm90TmaGmmaWarpSpecializedILi11ENS5_IJNS4_1CILi2EEENSA_ILi1EEESC_EEENS1_35KernelTmaWarpSpecializedCooperativeEEENS5_IJNSA_ILi192EEENSA_ILi112EEENSA_ILi32EEEEEENS_10bfloat16_tENS5_IJlSC_lEEESK_SL_NS4_8TiledMMAINS4_8MMA_AtomIJNS4_4SM904GMMA27MMA_64x16x16_F32BF16BF16_SSILNSP_5MajorE0ELSR_0ELNSP_7ScaleInE1ELSS_1EEEEEENS4_6LayoutISD_NS5_IJSC_NSA_ILi0EEESW_EEEEENS5_IJNS4_10UnderscoreESZ_SZ_EEEEENS4_13SM90_TMA_LOADENS4_14ComposedLayoutINS4_7SwizzleILi2ELi4ELi3EEENS4_18smem_ptr_flag_bitsILi16EEENSV_INS5_IJNSA_ILi8EEESI_EEENS5_IJSI_SC_EEEEEEEvNS4_8identityENS4_23SM90_TMA_LOAD_MULTICASTES1C_vS1D_EENS_8epilogue10collective6detail29Sm90TmaWarpSpecializedAdapterINS1H_15DefaultEpilogueISK_SL_SL_NS1G_6thread17LinearCombinationISK_Li1EffLNS1L_9ScaleType4KindE0ELNS_15FloatRoundStyleE2ESK_EENS1_15EpilogueDefaultEEEEEvvEEEEvNT_6ParamsE,(.L_x_306 - _ZN7cutlass13device_kernelINS_4gemm6kernel13GemmUniversalIN4cute5tupleIJiiiiEEENS1_10collective13CollectiveMmaINS1_34MainloopSm90TmaGmmaWarpSpecializedILi11ENS5_IJNS4_1CILi2EEENSA_ILi1EEESC_EEENS1_35KernelTmaWarpSpecializedCooperativeEEENS5_IJNSA_ILi192EEENSA_ILi112EEENSA_ILi32EEEEEENS_10bfloat16_tENS5_IJlSC_lEEESK_SL_NS4_8TiledMMAINS4_8MMA_AtomIJNS4_4SM904GMMA27MMA_64x16x16_F32BF16BF16_SSILNSP_5MajorE0ELSR_0ELNSP_7ScaleInE1ELSS_1EEEEEENS4_6LayoutISD_NS5_IJSC_NSA_ILi0EEESW_EEEEENS5_IJNS4_10UnderscoreESZ_SZ_EEEEENS4_13SM90_TMA_LOADENS4_14ComposedLayoutINS4_7SwizzleILi2ELi4ELi3EEENS4_18smem_ptr_flag_bitsILi16EEENSV_INS5_IJNSA_ILi8EEESI_EEENS5_IJSI_SC_EEEEEEEvNS4_8identityENS4_23SM90_TMA_LOAD_MULTICASTES1C_vS1D_EENS_8epilogue10collective6detail29Sm90TmaWarpSpecializedAdapterINS1H_15DefaultEpilogueISK_SL_SL_NS1G_6thread17LinearCombinationISK_Li1EffLNS1L_9ScaleType4KindE0ELNS_15FloatRoundStyleE2ESK_EENS1_15EpilogueDefaultEEEEEvvEEEEvNT_6ParamsE)
        .other          _ZN7cutlass13device_kernelINS_4gemm6kernel13GemmUniversalIN4cute5tupleIJiiiiEEENS1_10collective13CollectiveMmaINS1_34MainloopSm90TmaGmmaWarpSpecializedILi11ENS5_IJNS4_1CILi2EEENSA_ILi1EEESC_EEENS1_35KernelTmaWarpSpecializedCooperativeEEENS5_IJNSA_ILi192EEENSA_ILi112EEENSA_ILi32EEEEEENS_10bfloat16_tENS5_IJlSC_lEEESK_SL_NS4_8TiledMMAINS4_8MMA_AtomIJNS4_4SM904GMMA27MMA_64x16x16_F32BF16BF16_SSILNSP_5MajorE0ELSR_0ELNSP_7ScaleInE1ELSS_1EEEEEENS4_6LayoutISD_NS5_IJSC_NSA_ILi0EEESW_EEEEENS5_IJNS4_10UnderscoreESZ_SZ_EEEEENS4_13SM90_TMA_LOADENS4_14ComposedLayoutINS4_7SwizzleILi2ELi4ELi3EEENS4_18smem_ptr_flag_bitsILi16EEENSV_INS5_IJNSA_ILi8EEESI_EEENS5_IJSI_SC_EEEEEEEvNS4_8identityENS4_23SM90_TMA_LOAD_MULTICASTES1C_vS1D_EENS_8epilogue10collective6detail29Sm90TmaWarpSpecializedAdapterINS1H_15DefaultEpilogueISK_SL_SL_NS1G_6thread17LinearCombinationISK_Li1EffLNS1L_9ScaleType4KindE0ELNS_15FloatRoundStyleE2ESK_EENS1_15EpilogueDefaultEEEEEvvEEEEvNT_6ParamsE,@"STO_CUDA_ENTRY STV_DEFAULT"
_ZN7cutlass13device_kernelINS_4gemm6kernel13GemmUniversalIN4cute5tupleIJiiiiEEENS1_10collective13CollectiveMmaINS1_34MainloopSm90TmaGmmaWarpSpecializedILi11ENS5_IJNS4_1CILi2EEENSA_ILi1EEESC_EEENS1_35KernelTmaWarpSpecializedCooperativeEEENS5_IJNSA_ILi192EEENSA_ILi112EEENSA_ILi32EEEEEENS_10bfloat16_tENS5_IJlSC_lEEESK_SL_NS4_8TiledMMAINS4_8MMA_AtomIJNS4_4SM904GMMA27MMA_64x16x16_F32BF16BF16_SSILNSP_5MajorE0ELSR_0ELNSP_7ScaleInE1ELSS_1EEEEEENS4_6LayoutISD_NS5_IJSC_NSA_ILi0EEESW_EEEEENS5_IJNS4_10UnderscoreESZ_SZ_EEEEENS4_13SM90_TMA_LOADENS4_14ComposedLayoutINS4_7SwizzleILi2ELi4ELi3EEENS4_18smem_ptr_flag_bitsILi16EEENSV_INS5_IJNSA_ILi8EEESI_EEENS5_IJSI_SC_EEEEEEEvNS4_8identityENS4_23SM90_TMA_LOAD_MULTICASTES1C_vS1D_EENS_8epilogue10collective6detail29Sm90TmaWarpSpecializedAdapterINS1H_15DefaultEpilogueISK_SL_SL_NS1G_6thread17LinearCombinationISK_Li1EffLNS1L_9ScaleType4KindE0ELNS_15FloatRoundStyleE2ESK_EENS1_15EpilogueDefaultEEEEEvvEEEEvNT_6ParamsE:
[----:B------:R-:W0:Y:S01]  /*0000*/  LDC R1, c[0x0][0x28] ;  /* 0x00000a00ff017b82 */ /* 0x000e220000000800 */
[----:B------:R-:W1:Y:S01]  /*0010*/  S2R R18, SR_TID.X ;  /* 0x0000000000127919 */ /* 0x000e620000002100 */
[----:B------:R-:W-:Y:S01]  /*0020*/  ELECT P0, URZ, PT ;  /* 0x00000000003f782f */ /* 0x000fe20003800000 */
[----:B------:R-:W-:Y:S01]  /*0030*/  BSSY B0, `(.L_x_0) ;  /* 0x000000f000007945 */ /* 0x000fe20003800000 */
[--C-:B-1----:R-:W-:Y:S02]  /*0040*/  SHF.R.U32.HI R0, RZ, 0x5, R18.reuse ;  /* 0x00000005ff007819 */ /* 0x102fe40000011612 */
[----:B------:R-:W-:-:S03]  /*0050*/  SHF.R.U32.HI R3, RZ, 0x7, R18 ;  /* 0x00000007ff037819 */ /* 0x000fc60000011612 */
[----:B------:R-:W1:Y:S04]  /*0060*/  SHFL.IDX PT, R2, R0, RZ, 0x1f ;  /* 0x00001fff00027589 */ /* 0x000e6800000e0000 */
[----:B------:R2:W3:Y:S01]  /*0070*/  SHFL.IDX PT, R5, R3, RZ, 0x1f ;  /* 0x00001fff03057589 */ /* 0x0004e200000e0000 */
[----:B-1----:R-:W-:-:S13]  /*0080*/  ISETP.NE.OR P0, PT, R2, RZ, !P0 ;  /* 0x000000ff0200720c */ /* 0x002fda0004705670 */
[----:B0-23--:R-:W-:Y:S05]  /*0090*/  @P0 BRA `(.L_x_1) ;  /* 0x0000000000200947 */ /* 0x00dfea0003800000 */
[----:B------:R-:W-:Y:S02]  /*00a0*/  ULDC.64 UR4, c[0x0][0x198] ;  /* 0x0000660000047ab9 */ /* 0x000fe40000000a00 */
[----:B------:R-:W-:Y:S02]  /*00b0*/  UIADD3 UR6, UP0, UR4, 0xf0, URZ ;  /* 0x000000f004067890 */ /* 0x000fe4000ff1e03f */
[----:B------:R-:W-:Y:S02]  /*00c0*/  UIADD3 UR4, UP1, UR4, 0x1f0, URZ ;  /* 0x000001f004047890 */ /* 0x000fe4000ff3e03f */
[----:B------:R-:W-:Y:S02]  /*00d0*/  UIADD3.X UR7, URZ, UR5, URZ, UP0, !UPT ;  /* 0x000000053f077290 */ /* 0x000fe400087fe43f */
[----:B------:R-:W-:-:S07]  /*00e0*/  UIADD3.X UR5, URZ, UR5, URZ, UP1, !UPT ;  /* 0x000000053f057290 */ /* 0x000fce0008ffe43f */
[----:B------:R0:W-:Y:S02]  /*00f0*/  UTMACCTL.PF [UR6] ;  /* 0x00000000060079b9 */ /* 0x0001e40008040000 */
[----:B------:R0:W-:Y:S02]  /*0100*/  UTMACCTL.PF [UR4] ;  /* 0x00000000040079b9 */ /* 0x0001e40008040000 */
[----:B0-----:R-:W-:Y:S01]  /*0110*/  NOP ;  /* 0x0000000000007918 */ /* 0x001fe20000000000 */
.L_x_1:
[----:B------:R-:W-:Y:S05]  /*0120*/  BSYNC B0 ;  /* 0x0000000000007941 */ /* 0x000fea0003800000 */
.L_x_0:
[----:B------:R-:W0:Y:S02]  /*0130*/  SHFL.IDX PT, R3, R0, RZ, 0x1f ;  /* 0x00001fff00037589 */ /* 0x000e2400000e0000 */
[----:B0-----:R-:W-:-:S13]  /*0140*/  ISETP.NE.AND P0, PT, R3, RZ, PT ;  /* 0x000000ff0300720c */ /* 0x001fda0003f05270 */
[----:B------:R-:W-:Y:S05]  /*0150*/  @P0 BRA `(.L_x_2) ;  /* 0x00000000009c0947 */ /* 0x000fea0003800000 */
[----:B------:R-:W-:Y:S01]  /*0160*/  ELECT P0, URZ, PT ;  /* 0x00000000003f782f */ /* 0x000fe20003800000 */
[----:B------:R-:W-:-:S12]  /*0170*/  BSSY B0, `(.L_x_2) ;  /* 0x0000025000007945 */ /* 0x000fd80003800000 */
[----:B------:R-:W-:Y:S05]  /*0180*/  @!P0 BRA `(.L_x_3) ;  /* 0x00000000008c8947 */ /* 0x000fea0003800000 */
[----:B------:R-:W0:Y:S01]  /*0190*/  S2UR UR8, SR_CgaCtaId ;  /* 0x00000000000879c3 */ /* 0x000e220000008800 */
[----:B------:R-:W-:Y:S01]  /*01a0*/  UMOV UR4, 0x400 ;  /* 0x0000040000047882 */ /* 0x000fe20000000000 */
[----:B------:R-:W-:Y:S01]  /*01b0*/  UMOV UR5, 0x1 ;  /* 0x0000000100057882 */ /* 0x000fe20000000000 */
[----:B------:R-:W-:Y:S02]  /*01c0*/  UMOV UR6, 0x4 ;  /* 0x0000000400067882 */ /* 0x000fe40000000000 */
[----:B------:R-:W-:-:S04]  /*01d0*/  UIADD3 UR6, -UR6, 0x100000, URZ ;  /* 0x0010000006067890 */ /* 0x000fc8000fffe13f */
[----:B------:R-:W-:Y:S02]  /*01e0*/  USHF.L.U32 UR7, UR6, 0xb, URZ ;  /* 0x0000000b06077899 */ /* 0x000fe4000800063f */
[----:B------:R-:W-:Y:S02]  /*01f0*/  USHF.L.U32 UR6, UR6, 0x1, URZ ;  /* 0x0000000106067899 */ /* 0x000fe4000800063f */
[----:B0-----:R-:W-:Y:S02]  /*0200*/  ULEA UR8, UR8, UR4, 0x18 ;  /* 0x0000000408087291 */ /* 0x001fe4000f8ec03f */
[----:B------:R-:W-:-:S04]  /*0210*/  UIADD3 UR4, -UR5, 0x100000, URZ ;  /* 0x0010000005047890 */ /* 0x000fc8000fffe13f */
[----:B------:R-:W-:Y:S02]  /*0220*/  USHF.L.U32 UR5, UR4, 0xb, URZ ;  /* 0x0000000b04057899 */ /* 0x000fe4000800063f */
[----:B------:R-:W-:Y:S01]  /*0230*/  USHF.L.U32 UR4, UR4, 0x1, URZ ;  /* 0x0000000104047899 */ /* 0x000fe2000800063f */
[----:B------:R-:W0:Y:S11]  /*0240*/  FENCE.VIEW.ASYNC.S ;  /* 0x00000000000073c6 */ /* 0x000e360000000000 */
[----:B0-----:R0:W1:Y:S01]  /*0250*/  SYNCS.EXCH.64 URZ, [UR8], UR4 ;  /* 0x00000004083f75b2 */ /* 0x0010620008000100 */
[----:B------:R0:W2:Y:S01]  /*0260*/  SYNCS.EXCH.64 URZ, [UR8+0x58], UR6 ;  /* 0x00005806083f75b2 */ /* 0x0000a20008000100 */
[----:B------:R0:W3:Y:S01]  /*0270*/  SYNCS.EXCH.64 URZ, [UR8+0x8], UR4 ;  /* 0x00000804083f75b2 */ /* 0x0000e20008000100 */
[----:B------:R0:W4:Y:S01]  /*0280*/  SYNCS.EXCH.64 URZ, [UR8+0x60], UR6 ;  /* 0x00006006083f75b2 */ /* 0x0001220008000100 */
[----:B------:R0:W0:Y:S01]  /*0290*/  SYNCS.EXCH.64 URZ, [UR8+0x10], UR4 ;  /* 0x00001004083f75b2 */ /* 0x0000220008000100 */
        /* <DEDUP_REMOVED lines=17> */
[----:B------:R-:W-:Y:S01]  /*03b0*/  NOP ;  /* 0x0000000000007918 */ /* 0x000fe20000000000 */
.L_x_3:
[----:B0-----:R-:W-:Y:S05]  /*03c0*/  BSYNC B0 ;  /* 0x0000000000007941 */ /* 0x001fea0003800000 */
.L_x_2:
[----:B------:R-:W-:Y:S01]  /*03d0*/  SHF.R.S32.HI R7, RZ, 0x1f, R18 ;  /* 0x0000001fff077819 */ /* 0x000fe20000011412 */
[----:B------:R-:W0:Y:S01]  /*03e0*/  SHFL.IDX PT, R0, R0, RZ, 0x1f ;  /* 0x00001fff00007589 */ /* 0x000e2200000e0000 */
[----:B------:R-:W5:Y:S01]  /*03f0*/  S2UR UR8, SR_CTAID.X ;  /* 0x00000000000879c3 */ /* 0x000f620000002500 */
[----:B------:R-:W-:Y:S02]  /*0400*/  ELECT P0, URZ, PT ;  /* 0x00000000003f782f */ /* 0x000fe40003800000 */
[----:B------:R-:W-:Y:S01]  /*0410*/  LEA.HI R7, R7, R18, RZ, 0x7 ;  /* 0x0000001207077211 */ /* 0x000fe200078f38ff */
[----:B------:R-:W1:Y:S01]  /*0420*/  S2R R4, SR_CTAID.Y ;  /* 0x0000000000047919 */ /* 0x000e620000002600 */
[----:B------:R-:W-:Y:S01]  /*0430*/  SHF.R.S32.HI R8, RZ, 0x1f, R3 ;  /* 0x0000001fff087819 */ /* 0x000fe20000011403 */
[----:B------:R-:W-:Y:S01]  /*0440*/  ULDC UR4, c[0x0][0x150] ;  /* 0x0000540000047ab9 */ /* 0x000fe20000000800 */
[----:B------:R-:W-:Y:S01]  /*0450*/  LOP3.LUT R7, R7, 0xffffff80, RZ, 0xc0, !PT ;  /* 0xffffff8007077812 */ /* 0x000fe200078ec0ff */
[----:B------:R-:W-:Y:S01]  /*0460*/  NOP ;  /* 0x0000000000007918 */ /* 0x000fe20000000000 */
[----:B------:R-:W-:Y:S01]  /*0470*/  LEA.HI R8, R8, R3, RZ, 0x2 ;  /* 0x0000000308087211 */ /* 0x000fe200078f10ff */
[----:B------:R-:W2:Y:S01]  /*0480*/  LDC R10, c[0x0][0x144] ;  /* 0x00005100ff0a7b82 */ /* 0x000ea20000000800 */
[----:B------:R-:W-:Y:S01]  /*0490*/  NOP ;  /* 0x0000000000007918 */ /* 0x000fe20000000000 */
[----:B------:R-:W-:Y:S01]  /*04a0*/  IMAD.IADD R6, R18, 0x1, -R7 ;  /* 0x0000000112067824 */ /* 0x000fe200078e0a07 */
[----:B------:R-:W-:Y:S01]  /*04b0*/  LOP3.LUT R8, R8, 0x3ffffffc, RZ, 0xc0, !PT ;  /* 0x3ffffffc08087812 */ /* 0x000fe200078ec0ff */
[----:B------:R-:W-:Y:S01]  /*04c0*/  IMAD.MOV.U32 R23, RZ, RZ, 0x1 ;  /* 0x00000001ff177424 */ /* 0x000fe200078e00ff */
[----:B------:R-:W-:-:S02]  /*04d0*/  ISETP.NE.AND P3, PT, R5, RZ, PT ;  /* 0x000000ff0500720c */ /* 0x000fc40003f65270 */
[----:B------:R-:W-:Y:S01]  /*04e0*/  SHF.R.S32.HI R7, RZ, 0x1f, R6 ;  /* 0x0000001fff077819 */ /* 0x000fe20000011406 */
[----:B------:R-:W-:Y:S01]  /*04f0*/  IMAD.IADD R8, R3, 0x1, -R8 ;  /* 0x0000000103087824 */ /* 0x000fe200078e0a08 */
[----:B------:R-:W3:Y:S02]  /*0500*/  LDC R13, c[0x0][0x140] ;  /* 0x00005000ff0d7b82 */ /* 0x000ee40000000800 */
[----:B------:R-:W-:Y:S02]  /*0510*/  LEA.HI R7, R7, R6, RZ, 0x3 ;  /* 0x0000000607077211 */ /* 0x000fe400078f18ff */
[----:B0-----:R-:W-:Y:S02]  /*0520*/  ISETP.NE.OR P0, PT, R0, RZ, !P0 ;  /* 0x000000ff0000720c */ /* 0x001fe40004705670 */
[--C-:B------:R-:W-:Y:S02]  /*0530*/  SHF.R.S32.HI R0, RZ, 0x3, R7.reuse ;  /* 0x00000003ff007819 */ /* 0x100fe40000011407 */
[----:B------:R-:W-:-:S02]  /*0540*/  SHF.R.S32.HI R7, RZ, 0x1f, R7 ;  /* 0x0000001fff077819 */ /* 0x000fc40000011407 */
[----:B-----5:R-:W-:Y:S02]  /*0550*/  I2FP.F32.U32 R9, UR8 ;  /* 0x0000000800097c45 */ /* 0x020fe40008201000 */
[----:B------:R-:W-:-:S03]  /*0560*/  LEA.HI R7, R7, R0, RZ, 0x2 ;  /* 0x0000000007077211 */ /* 0x000fc600078f10ff */
[----:B------:R-:W-:Y:S01]  /*0570*/  FMUL R9, R9, UR4 ;  /* 0x0000000409097c20 */ /* 0x000fe20008400000 */
[----:B------:R-:W-:Y:S01]  /*0580*/  LOP3.LUT R7, R7, 0xfffffffc, RZ, 0xc0, !PT ;  /* 0xfffffffc07077812 */ /* 0x000fe200078ec0ff */
[----:B------:R-:W-:Y:S01]  /*0590*/  VOTEU.ALL UP0, P0 ;  /* 0x00000000003f7886 */ /* 0x000fe20000000000 */
[----:B-1----:R-:W-:Y:S01]  /*05a0*/  I2FP.F32.U32 R3, R4 ;  /* 0x0000000400037245 */ /* 0x002fe20000201000 */
[----:B------:R-:W-:Y:S01]  /*05b0*/  ULDC UR4, c[0x0][0x154] ;  /* 0x0000550000047ab9 */ /* 0x000fe20000000800 */
[----:B------:R-:W-:Y:S01]  /*05c0*/  VOTEU.ALL UP1, P0 ;  /* 0x00000000003f7886 */ /* 0x000fe20000020000 */
[----:B------:R-:W0:Y:S01]  /*05d0*/  F2I.U32.TRUNC.NTZ R9, R9 ;  /* 0x0000000900097305 */ /* 0x000e22000020f000 */
[----:B------:R-:W-:Y:S01]  /*05e0*/  IMAD.IADD R7, R0, 0x1, -R7 ;  /* 0x0000000100077824 */ /* 0x000fe200078e0a07 */
[----:B------:R-:W1:Y:S01]  /*05f0*/  @!UP0 S2UR UR7, SR_CgaCtaId ;  /* 0x00000000000789c3 */ /* 0x000e620000008800 */
[----:B------:R-:W-:Y:S01]  /*0600*/  FMUL R12, R3, UR4 ;  /* 0x00000004030c7c20 */ /* 0x000fe20008400000 */
[----:B------:R-:W-:Y:S01]  /*0610*/  UMOV UR4, 0x20 ;  /* 0x0000002000047882 */ /* 0x000fe20000000000 */
[----:B------:R-:W-:Y:S01]  /*0620*/  IMAD R8, R8, 0x4, R7 ;  /* 0x0000000408087824 */ /* 0x000fe200078e0207 */
[----:B------:R-:W-:Y:S01]  /*0630*/  @!UP0 UMOV UR6, 0x400 ;  /* 0x0000040000068882 */ /* 0x000fe20000000000 */
[----:B------:R-:W-:-:S04]  /*0640*/  @!UP0 UIADD3 UR4, -UR4, 0x100000, URZ ;  /* 0x0010000004048890 */ /* 0x000fc8000fffe13f */
[----:B------:R-:W-:Y:S02]  /*0650*/  @!UP0 USHF.L.U32 UR5, UR4, 0xb, URZ ;  /* 0x0000000b04058899 */ /* 0x000fe4000800063f */
[----:B------:R-:W-:Y:S01]  /*0660*/  @!UP0 USHF.L.U32 UR4, UR4, 0x1, URZ ;  /* 0x0000000104048899 */ /* 0x000fe2000800063f */
[----:B---3--:R-:W-:Y:S01]  /*0670*/  ISETP.EQ.U32.AND P2, PT, R13, 0x1, PT ;  /* 0x000000010d00780c */ /* 0x008fe20003f42070 */
[----:B------:R-:W3:Y:S01]  /*0680*/  F2I.U32.TRUNC.NTZ R12, R12 ;  /* 0x0000000c000c7305 */ /* 0x000ee2000020f000 */
[----:B------:R-:W-:Y:S01]  /*0690*/  LEA.HI R0, R8, R8, RZ, 0x1 ;  /* 0x0000000808007211 */ /* 0x000fe200078f08ff */
[----:B------:R-:W5:Y:S03]  /*06a0*/  LDC R7, c[0x0][0x148] ;  /* 0x00005200ff077b82 */ /* 0x000f660000000800 */
[----:B------:R-:W-:Y:S01]  /*06b0*/  LOP3.LUT R11, R0, 0xfffffffe, RZ, 0xc0, !PT ;  /* 0xfffffffe000b7812 */ /* 0x000fe200078ec0ff */
[----:B0-----:R-:W-:Y:S01]  /*06c0*/  IMAD.MOV R15, RZ, RZ, -R9 ;  /* 0x000000ffff0f7224 */ /* 0x001fe200078e0a09 */
[----:B------:R-:W-:-:S03]  /*06d0*/  SHF.R.S32.HI R9, RZ, 0x1f, R2 ;  /* 0x0000001fff097819 */ /* 0x000fc60000011402 */
[----:B--2---:R-:W-:Y:S01]  /*06e0*/  IMAD R3, R10, R15, UR8 ;  /* 0x000000080a037e24 */ /* 0x004fe2000f8e020f */
[----:B------:R-:W-:Y:S01]  /*06f0*/  LEA.HI R9, R9, R2, RZ, 0x2 ;  /* 0x0000000209097211 */ /* 0x000fe200078f10ff */
[C---:B------:R-:W-:Y:S02]  /*0700*/  IMAD.IADD R0, R8.reuse, 0x1, -R11 ;  /* 0x0000000108007824 */ /* 0x040fe400078e0a0b */
[----:B------:R-:W-:Y:S01]  /*0710*/  IMAD.SHL.U32 R11, R8, 0x4, RZ ;  /* 0x00000004080b7824 */ /* 0x000fe200078e00ff */
[----:B------:R-:W-:Y:S01]  /*0720*/  LOP3.LUT R9, R9, 0xfffffffc, RZ, 0xc0, !PT ;  /* 0xfffffffc09097812 */ /* 0x000fe200078ec0ff */
[----:B---3--:R-:W-:Y:S01]  /*0730*/  IMAD.MOV R21, RZ, RZ, -R12 ;  /* 0x000000ffff157224 */ /* 0x008fe200078e0a0c */
[----:B------:R-:W-:Y:S01]  /*0740*/  ISETP.NE.AND P4, PT, R0, R3, PT ;  /* 0x000000030000720c */ /* 0x000fe20003f85270 */
[----:B-1----:R-:W-:Y:S01]  /*0750*/  @!UP0 ULEA UR6, UR7, UR6, 0x18 ;  /* 0x0000000607068291 */ /* 0x002fe2000f8ec03f */
[----:B------:R-:W-:Y:S01]  /*0760*/  LOP3.LUT R22, R8, 0xc, R11, 0x78, !PT ;  /* 0x0000000c08167812 */ /* 0x000fe200078e780b */
[----:B------:R-:W-:Y:S01]  /*0770*/  IMAD.IADD R0, R2, 0x1, -R9 ;  /* 0x0000000102007824 */ /* 0x000fe200078e0a09 */
[----:B------:R-:W-:Y:S01]  /*0780*/  VOTEU.ALL UP0, P0 ;  /* 0x00000000003f7886 */ /* 0x000fe20000000000 */
[----:B------:R-:W-:Y:S01]  /*0790*/  LOP3.LUT P0, RZ, R6, 0x7, RZ, 0xc0, !PT ;  /* 0x0000000706ff7812 */ /* 0x000fe2000780c0ff */
[----:B------:R-:W-:-:S02]  /*07a0*/  VIADD R6, R5, 0xffffffff ;  /* 0xffffffff05067836 */ /* 0x000fc40000000000 */
[----:B------:R-:W-:Y:S01]  /*07b0*/  ISETP.NE.AND P1, PT, R0, 0x3, PT ;  /* 0x000000030000780c */ /* 0x000fe20003f25270 */
[----:B-----5:R-:W-:Y:S01]  /*07c0*/  IMAD R9, R7, R21, R4 ;  /* 0x0000001507097224 */ /* 0x020fe200078e0204 */
[----:B------:R-:W-:Y:S02]  /*07d0*/  ISETP.LT.U32.AND P0, PT, R22, 0x2, !P0 ;  /* 0x000000021600780c */ /* 0x000fe40004701070 */
[----:B------:R-:W-:Y:S01]  /*07e0*/  ISETP.EQ.OR P1, PT, R0, RZ, !P1 ;  /* 0x000000ff0000720c */ /* 0x000fe20004f22670 */
[----:B------:R-:W0:Y:S02]  /*07f0*/  FENCE.VIEW.ASYNC.S ;  /* 0x00000000000073c6 */ /* 0x000e240000000000 */
[----:B0-----:R0:W1:Y:S01]  /*0800*/  @!UP0 SYNCS.EXCH.64 URZ, [UR6+0xc0], UR4 ;  /* 0x0000c004063f85b2 */ /* 0x0010620008000100 */
[----:B------:R-:W-:Y:S02]  /*0810*/  @P4 LEA.HI R2, R22, R22, RZ, 0x1 ;  /* 0x0000001616024211 */ /* 0x000fe400078f08ff */
[----:B------:R-:W-:-:S02]  /*0820*/  ISETP.EQ.AND P1, PT, R5, RZ, P1 ;  /* 0x000000ff0500720c */ /* 0x000fc40000f22270 */
[----:B------:R-:W-:Y:S02]  /*0830*/  @P4 SHF.R.S32.HI R2, RZ, 0x1, R2 ;  /* 0x00000001ff024819 */ /* 0x000fe40000011402 */
[----:B------:R-:W-:Y:S02]  /*0840*/  ISETP.GE.U32.AND P6, PT, R6, 0x2, PT ;  /* 0x000000020600780c */ /* 0x000fe40003fc6070 */
[----:B------:R-:W-:Y:S02]  /*0850*/  @P4 ISETP.NE.AND P5, PT, R2, R9, PT ;  /* 0x000000090200420c */ /* 0x000fe40003fa5270 */
[----:B------:R-:W-:Y:S02]  /*0860*/  SEL R2, RZ, 0x1, !P0 ;  /* 0x00000001ff027807 */ /* 0x000fe40004000000 */
[----:B------:R-:W-:Y:S02]  /*0870*/  @P4 SEL R23, RZ, 0x1, P5 ;  /* 0x00000001ff174807 */ /* 0x000fe40002800000 */
[----:B------:R-:W-:Y:S01]  /*0880*/  SEL R19, RZ, 0x1, !P1 ;  /* 0x00000001ff137807 */ /* 0x000fe20004800000 */
[----:B------:R0:W2:Y:S01]  /*0890*/  @!UP1 SYNCS.EXCH.64 URZ, [UR6+0xc8], UR4 ;  /* 0x0000c804063f95b2 */ /* 0x0000a20008000100 */
[----:B------:R-:W-:Y:S01]  /*08a0*/  LOP3.LUT R23, R23, R2, RZ, 0xc0, !PT ;  /* 0x0000000217177212 */ /* 0x000fe200078ec0ff */
[----:B------:R-:W-:Y:S01]  /*08b0*/  NOP ;  /* 0x0000000000007918 */ /* 0x000fe20000000000 */
[----:B------:R-:W-:Y:S01]  /*08c0*/  SEL R19, R19, 0x2, P6 ;  /* 0x0000000213137807 */ /* 0x000fe20003000000 */
[----:B------:R-:W-:Y:S06]  /*08d0*/  @!P2 BRA `(.L_x_4) ;  /* 0x000000000008a947 */ /* 0x000fec0003800000 */
[----:B-12-4-:R-:W-:Y:S01]  /*08e0*/  UCGABAR_ARV ;  /* 0x00000000000079c7 */ /* 0x016fe20008000000 */
[----:B------:R-:W-:Y:S05]  /*08f0*/  BRA `(.L_x_5) ;  /* 0x0000000000047947 */ /* 0x000fea0003800000 */
.L_x_4:
[----:B-12-4-:R-:W-:Y:S01]  /*0900*/  NOP ;  /* 0x0000000000007918 */ /* 0x016fe20000000000 */
.L_x_5:
[----:B------:R-:W1:Y:S01]  /*0910*/  LDC R2, c[0x0][0x65c] ;  /* 0x00019700ff027b82 */ /* 0x000e620000000800 */
[----:B------:R-:W-:Y:S02]  /*0920*/  IMAD.U32 R8, RZ, RZ, UR8 ;  /* 0x00000008ff087e24 */ /* 0x000fe4000f8e00ff */
[----:B------:R-:W-:Y:S01]  /*0930*/  IMAD.MOV.U32 R9, RZ, RZ, RZ ;  /* 0x000000ffff097224 */ /* 0x000fe200078e00ff */
[----:B-1----:R-:W-:-:S04]  /*0940*/  ISETP.NE.AND P1, PT, R2, 0x1, PT ;  /* 0x000000010200780c */ /* 0x002fc80003f25270 */
[----:B------:R-:W-:-:S09]  /*0950*/  P2R R5, PR, RZ, 0x2 ;  /* 0x00000002ff057803 */ /* 0x000fd20000000000 */
[----:B------:R-:W1:Y:S01]  /*0960*/  @P1 LDC R17, c[0x0][0x10] ;  /* 0x00000400ff111b82 */ /* 0x000e620000000800 */
[----:B------:R-:W-:Y:S02]  /*0970*/  @P1 IMAD.MOV.U32 R5, RZ, RZ, RZ ;  /* 0x000000ffff051224 */ /* 0x000fe400078e00ff */
[----:B------:R-:W-:-:S05]  /*0980*/  @P1 IMAD.MOV.U32 R13, RZ, RZ, RZ ;  /* 0x000000ffff0d1224 */ /* 0x000fca00078e00ff */
[----:B------:R-:W2:Y:S01]  /*0990*/  @!P1 LDC R11, c[0x0][0xc] ;  /* 0x00000300ff0b9b82 */ /* 0x000ea20000000800 */
[----:B-1----:R-:W-:-:S04]  /*09a0*/  @P1 IMAD.WIDE.U32 R16, R17, UR8, R4 ;  /* 0x0000000811101c25 */ /* 0x002fc8000f8e0004 */
[----:B------:R-:W-:Y:S02]  /*09b0*/  @P1 IMAD.IADD R17, R17, 0x1, R13 ;  /* 0x0000000111111824 */ /* 0x000fe400078e020d */
[----:B--2---:R-:W-:-:S04]  /*09c0*/  @!P1 IMAD.WIDE.U32 R8, R4, R11, R8 ;  /* 0x0000000b04089225 */ /* 0x004fc800078e0008 */
[----:B------:R-:W-:Y:S02]  /*09d0*/  @!P1 IMAD.MOV.U32 R16, RZ, RZ, R8 ;  /* 0x000000ffff109224 */ /* 0x000fe400078e0008 */
[----:B------:R-:W-:Y:S01]  /*09e0*/  @!P1 IMAD.MOV.U32 R17, RZ, RZ, R9 ;  /* 0x000000ffff119224 */ /* 0x000fe200078e0009 */
[----:B------:R-:W-:Y:S06]  /*09f0*/  @!P2 BRA `(.L_x_6) ;  /* 0x00000000000ca947 */ /* 0x000fec0003800000 */
[----:B------:R-:W-:Y:S01]  /*0a00*/  UCGABAR_WAIT ;  /* 0x0000000000007dc7 */ /* 0x000fe20008000000 */
[----:B------:R-:W-:Y:S01]  /*0a10*/  CCTL.IVALL ;  /* 0x00000000ff00798f */ /* 0x000fe20002000000 */
[----:B------:R-:W-:Y:S05]  /*0a20*/  BRA `(.L_x_7) ;  /* 0x0000000000047947 */ /* 0x000fea0003800000 */
.L_x_6:
[----:B------:R-:W-:Y:S06]  /*0a30*/  BAR.SYNC.DEFER_BLOCKING 0x0 ;  /* 0x0000000000007b1d */ /* 0x000fec0000010000 */
.L_x_7:
[----:B------:R-:W-:Y:S05]  /*0a40*/  @!P3 BRA `(.L_x_8) ;  /* 0x0000009800f0b947 */ /* 0x000fea0003800000 */
[----:B------:R-:W-:-:S13]  /*0a50*/  ISETP.GT.U32.AND P0, PT, R6, 0x1, PT ;  /* 0x000000010600780c */ /* 0x000fda0003f04070 */
[----:B0-----:R-:W-:Y:S05]  /*0a60*/  @P0 EXIT ;  /* 0x000000000000094d */ /* 0x001fea0003800000 */
[----:B------:R-:W-:Y:S01]  /*0a70*/  ULDC.64 UR4, c[0x0][0x650] ;  /* 0x0001940000047ab9 */ /* 0x000fe20000000a00 */
[----:B------:R-:W-:Y:S01]  /*0a80*/  PRMT R0, RZ, 0x7610, R0 ;  /* 0x00007610ff007816 */ /* 0x000fe20000000000 */
[----:B------:R-:W-:Y:S01]  /*0a90*/  IMAD.MOV.U32 R136, RZ, RZ, -0x1 ;  /* 0xffffffffff887424 */ /* 0x000fe200078e00ff */
[----:B------:R-:W-:Y:S01]  /*0aa0*/  ISETP.GE.U32.AND P0, PT, R16, UR4, PT ;  /* 0x0000000410007c0c */ /* 0x000fe2000bf06070 */
[----:B------:R-:W-:Y:S02]  /*0ab0*/  IMAD.MOV.U32 R138, RZ, RZ, -0x1 ;  /* 0xffffffffff8a7424 */ /* 0x000fe400078e00ff */
[----:B------:R-:W-:Y:S01]  /*0ac0*/  IMAD.MOV.U32 R137, RZ, RZ, -0x1 ;  /* 0xffffffffff897424 */ /* 0x000fe200078e00ff */
[----:B------:R-:W-:-:S13]  /*0ad0*/  ISETP.GE.U32.AND.EX P0, PT, R17, UR5, PT, P0 ;  /* 0x0000000511007c0c */ /* 0x000fda000bf06100 */
[----:B------:R-:W-:Y:S05]  /*0ae0*/  @P0 BRA `(.L_x_9) ;  /* 0x0000000400280947 */ /* 0x000fea0003800000 */
[----:B------:R-:W0:Y:S01]  /*0af0*/  LDC.64 R24, c[0x0][0x628] ;  /* 0x00018a00ff187b82 */ /* 0x000e220000000a00 */
[----:B------:R-:W-:Y:S02]  /*0b00*/  IMAD.MOV.U32 R8, RZ, RZ, R16 ;  /* 0x000000ffff087224 */ /* 0x000fe400078e0010 */
[----:B------:R-:W-:-:S05]  /*0b10*/  IMAD.MOV.U32 R9, RZ, RZ, R17 ;  /* 0x000000ffff097224 */ /* 0x000fca00078e0011 */
[----:B------:R-:W1:Y:S08]  /*0b20*/  LDC R0, c[0x0][0x630] ;  /* 0x00018c00ff007b82 */ /* 0x000e700000000800 */
[----:B------:R-:W2:Y:S01]  /*0b30*/  LDC.64 R26, c[0x0][0x620] ;  /* 0x00018800ff1a7b82 */ /* 0x000ea20000000a00 */
[----:B0-----:R-:W-:-:S04]  /*0b40*/  ISETP.NE.U32.AND P0, PT, R24, RZ, PT ;  /* 0x000000ff1800720c */ /* 0x001fc80003f05070 */
[----:B------:R-:W-:-:S13]  /*0b50*/  ISETP.NE.AND.EX P0, PT, R25, RZ, PT, P0 ;  /* 0x000000ff1900720c */ /* 0x000fda0003f05300 */
[----:B-12---:R-:W-:Y:S05]  /*0b60*/  @!P0 BRA `(.L_x_10) ;  /* 0x0000000000288947 */ /* 0x006fea0003800000 */
[----:B------:R-:W0:Y:S02]  /*0b70*/  LDC R13, c[0x0][0x634] ;  /* 0x00018d00ff0d7b82 */ /* 0x000e240000000800 */
[----:B0-----:R-:W-:-:S05]  /*0b80*/  IADD3 R13, P0, R16, R13, RZ ;  /* 0x0000000d100d7210 */ /* 0x001fca0007f1e0ff */
[----:B------:R-:W-:-:S04]  /*0b90*/  IMAD.X R15, RZ, RZ, R17, P0 ;  /* 0x000000ffff0f7224 */ /* 0x000fc800000e0611 */
[----:B------:R-:W-:-:S04]  /*0ba0*/  IMAD.WIDE.U32 R8, R15, R24, RZ ;  /* 0x000000180f087225 */ /* 0x000fc800078e00ff */
[----:B------:R-:W-:-:S04]  /*0bb0*/  IMAD.WIDE.U32 R10, P0, R13, R25, R8 ;  /* 0x000000190d0a7225 */ /* 0x000fc80007800008 */
[----:B------:R-:W-:-:S04]  /*0bc0*/  IMAD.WIDE.U32 R8, R13, R24, RZ ;  /* 0x000000180d087225 */ /* 0x000fc800078e00ff */
[----:B------:R-:W-:Y:S01]  /*0bd0*/  IMAD.X R13, RZ, RZ, RZ, P0 ;  /* 0x000000ffff0d7224 */ /* 0x000fe200000e06ff */
[----:B------:R-:W-:Y:S01]  /*0be0*/  IADD3 RZ, P0, R9, R10, RZ ;  /* 0x0000000a09ff7210 */ /* 0x000fe20007f1e0ff */
[----:B------:R-:W-:-:S04]  /*0bf0*/  IMAD.MOV.U32 R12, RZ, RZ, R11 ;  /* 0x000000ffff0c7224 */ /* 0x000fc800078e000b */
[----:B------:R-:W-:-:S08]  /*0c00*/  IMAD.WIDE.U32.X R8, R15, R25, R12, P0 ;  /* 0x000000190f087225 */ /* 0x000fd000000e040c */
.L_x_10:
[----:B------:R-:W0:Y:S01]  /*0c10*/  LDC.64 R24, c[0x0][0x640] ;  /* 0x00019000ff187b82 */ /* 0x000e220000000a00 */
[-CC-:B------:R-:W-:Y:S01]  /*0c20*/  SHF.R.U64 R137, R8, R0.reuse, R9.reuse ;  /* 0x0000000008897219 */ /* 0x180fe20000001209 */
[----:B------:R-:W-:Y:S01]  /*0c30*/  IMAD R30, R7, R21, R4 ;  /* 0x00000015071e7224 */ /* 0x000fe200078e0204 */
[----:B------:R-:W-:Y:S01]  /*0c40*/  SHF.R.U32.HI R0, RZ, R0, R9 ;  /* 0x00000000ff007219 */ /* 0x000fe20000011609 */
[----:B------:R-:W-:Y:S01]  /*0c50*/  IMAD.MOV.U32 R21, RZ, RZ, 0x1 ;  /* 0x00000001ff157424 */ /* 0x000fe200078e00ff */
[----:B------:R-:W-:-:S03]  /*0c60*/  IADD3 R5, P0, RZ, -R137, RZ ;  /* 0x80000089ff057210 */ /* 0x000fc60007f1e0ff */
[----:B------:R-:W1:Y:S02]  /*0c70*/  LDC R6, c[0x0][0x618] ;  /* 0x00018600ff067b82 */ /* 0x000e640000000800 */
[----:B------:R-:W-:-:S04]  /*0c80*/  IMAD.X R9, RZ, RZ, ~R0, P0 ;  /* 0x000000ffff097224 */ /* 0x000fc800000e0e00 */
[-C--:B------:R-:W-:Y:S02]  /*0c90*/  IMAD R0, R9, R26.reuse, RZ ;  /* 0x0000001a09007224 */ /* 0x080fe400078e02ff */
[----:B------:R-:W2:Y:S01]  /*0ca0*/  LDC R11, c[0x0][0x608] ;  /* 0x00018200ff0b7b82 */ /* 0x000ea20000000800 */
[----:B------:R-:W-:-:S04]  /*0cb0*/  IMAD.WIDE.U32 R8, R5, R26, R16 ;  /* 0x0000001a05087225 */ /* 0x000fc800078e0010 */
[----:B------:R-:W-:-:S03]  /*0cc0*/  IMAD R5, R5, R27, R0 ;  /* 0x0000001b05057224 */ /* 0x000fc600078e0200 */
[----:B------:R-:W3:Y:S01]  /*0cd0*/  LDC R12, c[0x0][0x658] ;  /* 0x00019600ff0c7b82 */ /* 0x000ee20000000800 */
[----:B0-----:R-:W-:Y:S01]  /*0ce0*/  ISETP.NE.U32.AND P0, PT, R24, RZ, PT ;  /* 0x000000ff1800720c */ /* 0x001fe20003f05070 */
[----:B------:R-:W-:Y:S02]  /*0cf0*/  IMAD.IADD R5, R9, 0x1, R5 ;  /* 0x0000000109057824 */ /* 0x000fe400078e0205 */
[----:B------:R-:W-:Y:S01]  /*0d00*/  IMAD.MOV.U32 R9, RZ, RZ, -0x1 ;  /* 0xffffffffff097424 */ /* 0x000fe200078e00ff */
[----:B------:R-:W-:-:S03]  /*0d10*/  ISETP.NE.AND.EX P0, PT, R25, RZ, PT, P0 ;  /* 0x000000ff1900720c */ /* 0x000fc60003f05300 */
[----:B------:R-:W0:Y:S01]  /*0d20*/  LDC R15, c[0x0][0x600] ;  /* 0x00018000ff0f7b82 */ /* 0x000e220000000800 */
[-CC-:B-1----:R-:W-:Y:S02]  /*0d30*/  SHF.R.U64 R13, R8, R6.reuse, R5.reuse ;  /* 0x00000006080d7219 */ /* 0x182fe40000001205 */
[----:B------:R-:W-:-:S05]  /*0d40*/  SHF.R.U32.HI R0, RZ, R6, R5 ;  /* 0x00000006ff007219 */ /* 0x000fca0000011605 */
[----:B------:R-:W1:Y:S01]  /*0d50*/  LDC R14, c[0x0][0x648] ;  /* 0x00019200ff0e7b82 */ /* 0x000e620000000800 */
[-CC-:B--2---:R-:W-:Y:S02]  /*0d60*/  SHF.R.U64 R27, R13, R11.reuse, R0.reuse ;  /* 0x0000000b0d1b7219 */ /* 0x184fe40000001200 */
[----:B------:R-:W-:-:S05]  /*0d70*/  SHF.R.U32.HI R5, RZ, R11, R0 ;  /* 0x0000000bff057219 */ /* 0x000fca0000011600 */
[----:B------:R-:W2:Y:S01]  /*0d80*/  LDC R20, c[0x0][0x638] ;  /* 0x00018e00ff147b82 */ /* 0x000ea20000000800 */
[-CC-:B---3--:R-:W-:Y:S02]  /*0d90*/  SHF.R.U64 R28, R27, R12.reuse, R5.reuse ;  /* 0x0000000c1b1c7219 */ /* 0x188fe40000001205 */
[-C--:B------:R-:W-:Y:S02]  /*0da0*/  SHF.L.U32 R0, R9, R12.reuse, RZ ;  /* 0x0000000c09007219 */ /* 0x080fe400000006ff */
[----:B------:R-:W-:Y:S01]  /*0db0*/  SHF.R.U32.HI R5, RZ, R12, R5 ;  /* 0x0000000cff057219 */ /* 0x000fe20000011605 */
[----:B------:R-:W-:Y:S01]  /*0dc0*/  IMAD.MOV.U32 R4, RZ, RZ, R28 ;  /* 0x000000ffff047224 */ /* 0x000fe200078e001c */
[----:B------:R-:W-:Y:S01]  /*0dd0*/  LOP3.LUT R10, RZ, R0, RZ, 0x33, !PT ;  /* 0x00000000ff0a7212 */ /* 0x000fe200078e33ff */
[----:B------:R-:W3:Y:S01]  /*0de0*/  LDC R26, c[0x0][0x610] ;  /* 0x00018400ff1a7b82 */ /* 0x000ee20000000800 */
[----:B------:R-:W-:Y:S05]  /*0df0*/  @!P0 BRA `(.L_x_11) ;  /* 0x0000000000288947 */ /* 0x000fea0003800000 */
[----:B------:R-:W4:Y:S02]  /*0e00*/  LDC R9, c[0x0][0x64c] ;  /* 0x00019300ff097b82 */ /* 0x000f240000000800 */
[----:B----4-:R-:W-:-:S05]  /*0e10*/  IADD3 R9, P0, R28, R9, RZ ;  /* 0x000000091c097210 */ /* 0x010fca0007f1e0ff */
        /* <DEDUP_REMOVED lines=8> */
.L_x_11:
[----:B-1----:R-:W-:Y:S01]  /*0ea0*/  SHF.R.U64 R4, R4, R14, R5 ;  /* 0x0000000e04047219 */ /* 0x002fe20000001205 */
[----:B0-----:R-:W-:Y:S01]  /*0eb0*/  VIADD R6, R15, 0xffffffff ;  /* 0xffffffff0f067836 */ /* 0x001fe20000000000 */
[----:B------:R-:W-:Y:S02]  /*0ec0*/  SHF.L.U32 R0, R21, R12, RZ ;  /* 0x0000000c15007219 */ /* 0x000fe400000006ff */
[----:B------:R-:W-:Y:S01]  /*0ed0*/  LOP3.LUT R5, R27, R10, RZ, 0xc0, !PT ;  /* 0x0000000a1b057212 */ /* 0x000fe200078ec0ff */
[----:B------:R-:W-:Y:S01]  /*0ee0*/  IMAD.MOV R7, RZ, RZ, -R4 ;  /* 0x000000ffff077224 */ /* 0x000fe200078e0a04 */
[----:B------:R-:W-:Y:S02]  /*0ef0*/  SEL R3, R3, R30, !P1 ;  /* 0x0000001e03037207 */ /* 0x000fe40004800000 */
[----:B------:R-:W-:Y:S01]  /*0f00*/  LOP3.LUT R6, R13, R6, RZ, 0xc0, !PT ;  /* 0x000000060d067212 */ /* 0x000fe200078ec0ff */
[----:B------:R-:W-:Y:S02]  /*0f10*/  IMAD R4, R0, R4, R5 ;  /* 0x0000000400047224 */ /* 0x000fe400078e0205 */
[----:B--2---:R-:W-:-:S02]  /*0f20*/  IMAD R0, R7, R20, R28 ;  /* 0x0000001407007224 */ /* 0x004fc400078e021c */
[----:B---3--:R-:W-:Y:S02]  /*0f30*/  IMAD R3, R4, R26, R3 ;  /* 0x0000001a04037224 */ /* 0x008fe400078e0203 */
[----:B------:R-:W-:Y:S02]  /*0f40*/  IMAD R136, R0, R15, R6 ;  /* 0x0000000f00887224 */ /* 0x000fe400078e0206 */
[----:B------:R-:W-:-:S03]  /*0f50*/  IMAD.MOV.U32 R4, RZ, RZ, 0x1 ;  /* 0x00000001ff047424 */ /* 0x000fc600078e00ff */
[----:B------:R-:W-:Y:S02]  /*0f60*/  SEL R138, R136, R3, !P1 ;  /* 0x00000003888a7207 */ /* 0x000fe40004800000 */
[----:B------:R-:W-:Y:S02]  /*0f70*/  PRMT R0, R4, 0x7610, R0 ;  /* 0x0000761004007816 */ /* 0x000fe40000000000 */
[----:B------:R-:W-:-:S07]  /*0f80*/  SEL R136, R3, R136, !P1 ;  /* 0x0000008803887207 */ /* 0x000fce0004800000 */
.L_x_9:
[----:B------:R-:W-:-:S08]  /*0f90*/  NOP ;  /* 0x0000000000007918 */ /* 0x000fd00000000000 */
[----:B------:R-:W0:Y:S02]  /*0fa0*/  USETMAXREG.TRY_ALLOC.CTAPOOL UP0, 0xe8 ;  /* 0x000000e8000079c8 */ /* 0x000e240008000600 */
[----:B0-----:R-:W-:-:S13]  /*0fb0*/  PLOP3.LUT P0, PT, PT, PT, UP0, 0x80, 0x0 ;  /* 0x000000000000781c */ /* 0x001fda0003f0f008 */
[----:B------:R-:W-:Y:S05]  /*0fc0*/  @!P0 BRA `(.L_x_9) ;  /* 0xfffffffc00f08947 */ /* 0x000fea000383ffff */
[----:B------:R-:W-:Y:S01]  /*0fd0*/  ULDC.64 UR4, c[0x0][0x598] ;  /* 0x0001660000047ab9 */ /* 0x000fe20000000a00 */
[----:B------:R-:W-:Y:S01]  /*0fe0*/  ULDC.64 UR40, c[0x0][0x208] ;  /* 0x0000820000287ab9 */ /* 0x000fe20000000a00 */
[----:B------:R-:W-:-:S04]  /*0ff0*/  ISETP.NE.U32.AND P0, PT, RZ, UR4, PT ;  /* 0x00000004ff007c0c */ /* 0x000fc8000bf05070 */
[----:B------:R-:W-:-:S13]  /*1000*/  ISETP.NE.AND.EX P0, PT, RZ, UR5, PT, P0 ;  /* 0x00000005ff007c0c */ /* 0x000fda000bf05300 */
[----:B------:R-:W-:Y:S05]  /*1010*/  @!P0 BRA `(.L_x_12) ;  /* 0x00000000001c8947 */ /* 0x000fea0003800000 */
[----:B------:R-:W0:Y:S02]  /*1020*/  LDC.64 R4, c[0x0][0x598] ;  /* 0x00016600ff047b82 */ /* 0x000e240000000a00 */
[----:B0-----:R-:W2:Y:S02]  /*1030*/  LDG.E.64 R4, desc[UR40][R4.64] ;  /* 0x0000002804047981 */ /* 0x001ea4000c1e1b00 */
[----:B--2---:R-:W-:-:S04]  /*1040*/  ISETP.NE.U32.AND P0, PT, R4, RZ, PT ;  /* 0x000000ff0400720c */ /* 0x004fc80003f05070 */
[----:B------:R-:W-:-:S13]  /*1050*/  ISETP.NE.AND.EX P0, PT, R5, RZ, PT, P0 ;  /* 0x000000ff0500720c */ /* 0x000fda0003f05300 */
[----:B------:R-:W-:Y:S05]  /*1060*/  @!P0 BRA `(.L_x_12) ;  /* 0x0000000000088947 */ /* 0x000fea0003800000 */
[----:B------:R0:W5:Y:S01]  /*1070*/  LD.E R139, desc[UR40][R4.64] ;  /* 0x00000028048b7980 */ /* 0x000162000c101900 */
[----:B------:R-:W-:Y:S05]  /*1080*/  BRA `(.L_x_13) ;  /* 0x0000000000247947 */ /* 0x000fea0003800000 */
.L_x_12:
[----:B------:R-:W-:Y:S02]  /*1090*/  ULDC.64 UR4, c[0x0][0x588] ;  /* 0x0001620000047ab9 */ /* 0x000fe40000000a00 */
[----:B------:R-:W-:-:S04]  /*10a0*/  ISETP.NE.U32.AND P0, PT, RZ, UR4, PT ;  /* 0x00000004ff007c0c */ /* 0x000fc8000bf05070 */
[----:B------:R-:W-:-:S13]  /*10b0*/  ISETP.NE.AND.EX P0, PT, RZ, UR5, PT, P0 ;  /* 0x00000005ff007c0c */ /* 0x000fda000bf05300 */
[----:B------:R-:W-:Y:S05]  /*10c0*/  @!P0 BRA `(.L_x_14) ;  /* 0x00000000000c8947 */ /* 0x000fea0003800000 */
[----:B------:R-:W0:Y:S02]  /*10d0*/  LDC.64 R4, c[0x0][0x588] ;  /* 0x00016200ff047b82 */ /* 0x000e240000000a00 */
[----:B0-----:R1:W5:Y:S01]  /*10e0*/  LDG.E R139, desc[UR40][R4.64] ;  /* 0x00000028048b7981 */ /* 0x001362000c1e1900 */
[----:B------:R-:W-:Y:S05]  /*10f0*/  BRA `(.L_x_13) ;  /* 0x0000000000087947 */ /* 0x000fea0003800000 */
.L_x_14:
[----:B------:R-:W-:Y:S02]  /*1100*/  ULDC UR4, c[0x0][0x580] ;  /* 0x0001600000047ab9 */ /* 0x000fe40000000800 */
[----:B------:R-:W-:-:S07]  /*1110*/  IMAD.U32 R139, RZ, RZ, UR4 ;  /* 0x00000004ff8b7e24 */ /* 0x000fce000f8e00ff */
.L_x_13:
[----:B------:R-:W-:Y:S02]  /*1120*/  ULDC.64 UR4, c[0x0][0x5a0] ;  /* 0x0001680000047ab9 */ /* 0x000fe40000000a00 */
[----:B------:R-:W-:-:S04]  /*1130*/  ISETP.NE.U32.AND P0, PT, RZ, UR4, PT ;  /* 0x00000004ff007c0c */ /* 0x000fc8000bf05070 */
[----:B------:R-:W-:-:S13]  /*1140*/  ISETP.NE.AND.EX P0, PT, RZ, UR5, PT, P0 ;  /* 0x00000005ff007c0c */ /* 0x000fda000bf05300 */
[----:B------:R-:W-:Y:S05]  /*1150*/  @!P0 BRA `(.L_x_15) ;  /* 0x00000000001c8947 */ /* 0x000fea0003800000 */
[----:B01----:R-:W0:Y:S02]  /*1160*/  LDC.64 R4, c[0x0][0x5a0] ;  /* 0x00016800ff047b82 */ /* 0x003e240000000a00 */
[----:B0-----:R-:W2:Y:S02]  /*1170*/  LDG.E.64 R4, desc[UR40][R4.64] ;  /* 0x0000002804047981 */ /* 0x001ea4000c1e1b00 */
[----:B--2---:R-:W-:-:S04]  /*1180*/  ISETP.NE.U32.AND P0, PT, R4, RZ, PT ;  /* 0x000000ff0400720c */ /* 0x004fc80003f05070 */
[----:B------:R-:W-:-:S13]  /*1190*/  ISETP.NE.AND.EX P0, PT, R5, RZ, PT, P0 ;  /* 0x000000ff0500720c */ /* 0x000fda0003f05300 */
[----:B------:R-:W-:Y:S05]  /*11a0*/  @!P0 BRA `(.L_x_15) ;  /* 0x0000000000088947 */ /* 0x000fea0003800000 */
[----:B------:R0:W5:Y:S01]  /*11b0*/  LD.E R140, desc[UR40][R4.64] ;  /* 0x00000028048c7980 */ /* 0x000162000c101900 */
[----:B------:R-:W-:Y:S05]  /*11c0*/  BRA `(.L_x_16) ;  /* 0x0000000000247947 */ /* 0x000fea0003800000 */
.L_x_15:
[----:B------:R-:W-:Y:S02]  /*11d0*/  ULDC.64 UR4, c[0x0][0x590] ;  /* 0x0001640000047ab9 */ /* 0x000fe40000000a00 */
[----:B------:R-:W-:-:S04]  /*11e0*/  ISETP.NE.U32.AND P0, PT, RZ, UR4, PT ;  /* 0x00000004ff007c0c */ /* 0x000fc8000bf05070 */
[----:B------:R-:W-:-:S13]  /*11f0*/  ISETP.NE.AND.EX P0, PT, RZ, UR5, PT, P0 ;  /* 0x00000005ff007c0c */ /* 0x000fda000bf05300 */
[----:B------:R-:W-:Y:S05]  /*1200*/  @!P0 BRA `(.L_x_17) ;  /* 0x00000000000c8947 */ /* 0x000fea0003800000 */
[----:B------:R-:W2:Y:S02]  /*1210*/  LDC.64 R140, c[0x0][0x590] ;  /* 0x00016400ff8c7b82 */ /* 0x000ea40000000a00 */
[----:B--2---:R2:W5:Y:S01]  /*1220*/  LDG.E R140, desc[UR40][R140.64] ;  /* 0x000000288c8c7981 */ /* 0x004562000c1e1900 */
[----:B------:R-:W-:Y:S05]  /*1230*/  BRA `(.L_x_16) ;  /* 0x0000000000087947 */ /* 0x000fea0003800000 */
.L_x_17:
[----:B------:R-:W-:Y:S02]  /*1240*/  ULDC UR4, c[0x0][0x584] ;  /* 0x0001610000047ab9 */ /* 0x000fe40000000800 */
[----:B------:R-:W-:-:S07]  /*1250*/  IMAD.U32 R140, RZ, RZ, UR4 ;  /* 0x00000004ff8c7e24 */ /* 0x000fce000f8e00ff */
.L_x_16:
[----:B------:R-:W-:-:S13]  /*1260*/  LOP3.LUT P0, RZ, R0, 0xff, RZ, 0xc0, !PT ;  /* 0x000000ff00ff7812 */ /* 0x000fda000780c0ff */
[----:B------:R-:W-:Y:S05]  /*1270*/  @!P0 EXIT ;  /* 0x000000000000894d */ /* 0x000fea0003800000 */
[----:B------:R-:W-:Y:S01]  /*1280*/  ULDC UR4, c[0x0][0x28c] ;  /* 0x0000a30000047ab9 */ /* 0x000fe20000000800 */
[----:B------:R-:W-:Y:S01]  /*1290*/  LOP3.LUT R152, R19, 0x1, RZ, 0xfc, !PT ;  /* 0x0000000113987812 */ /* 0x000fe200078efcff */
[----:B------:R-:W-:Y:S01]  /*12a0*/  UIADD3 UR4, UR4, 0x1f, URZ ;  /* 0x0000001f04047890 */ /* 0x000fe2000fffe03f */
[----:B------:R-:W-:Y:S01]  /*12b0*/  UMOV UR36, URZ ;  /* 0x0000003f00247c82 */ /* 0x000fe20008000000 */
[----:B------:R-:W-:Y:S02]  /*12c0*/  UMOV UR37, URZ ;  /* 0x0000003f00257c82 */ /* 0x000fe40008000000 */
[----:B------:R-:W-:-:S04]  /*12d0*/  USHF.R.S32.HI UR5, URZ, 0x1f, UR4 ;  /* 0x0000001f3f057899 */ /* 0x000fc80008011404 */
[----:B------:R-:W-:-:S04]  /*12e0*/  ULEA.HI UR5, UR5, UR4, URZ, 0x5 ;  /* 0x0000000405057291 */ /* 0x000fc8000f8f283f */
[----:B------:R-:W-:-:S12]  /*12f0*/  USHF.R.S32.HI UR38, URZ, 0x5, UR5 ;  /* 0x000000053f267899 */ /* 0x000fd80008011405 */
.L_x_257:
[----:B------:R-:W-:Y:S01]  /*1300*/  LOP3.LUT R0, R18, 0x80, RZ, 0xc0, !PT ;  /* 0x0000008012007812 */ /* 0x000fe200078ec0ff */
[----:B---3--:R-:W3:Y:S01]  /*1310*/  S2UR UR6, SR_CgaCtaId ;  /* 0x00000000000679c3 */ /* 0x008ee20000008800 */
[----:B------:R-:W-:Y:S02]  /*1320*/  UMOV UR39, 0x400 ;  /* 0x0000040000277882 */ /* 0x000fe40000000000 */
[----:B------:R-:W-:-:S06]  /*1330*/  SHF.R.U32.HI R0, RZ, 0x7, R0 ;  /* 0x00000007ff007819 */ /* 0x000fcc0000011600 */
[----:B----4-:R-:W4:Y:S01]  /*1340*/  SHFL.IDX PT, R0, R0, RZ, 0x1f ;  /* 0x00001fff00007589 */ /* 0x010f2200000e0000 */
[----:B---3--:R-:W-:Y:S01]  /*1350*/  ULEA UR39, UR6, UR39, 0x18 ;  /* 0x0000002706277291 */ /* 0x008fe2000f8ec03f */
[----:B----4-:R-:W-:-:S13]  /*1360*/  R2UR UR4, R0 ;  /* 0x00000000000472ca */ /* 0x010fda00000e0000 */
[----:B------:R-:W-:-:S04]  /*1370*/  ULEA.HI UR5, UR4, UR4, URZ, 0x1 ;  /* 0x0000000404057291 */ /* 0x000fc8000f8f083f */
[----:B------:R-:W-:-:S04]  /*1380*/  ULOP3.LUT UR5, UR5, 0xffffe, URZ, 0xc0, !UPT ;  /* 0x000ffffe05057892 */ /* 0x000fc8000f8ec03f */
[----:B------:R-:W-:-:S03]  /*1390*/  UIADD3 UR5, UR4, -UR5, URZ ;  /* 0x8000000504057290 */ /* 0x000fc6000fffe03f */
[----:B------:R-:W-:Y:S01]  /*13a0*/  ULDC UR4, c[0x0][0x28c] ;  /* 0x0000a30000047ab9 */ /* 0x000fe20000000800 */
[----:B------:R-:W-:Y:S01]  /*13b0*/  ULEA UR5, UR5, UR39, 0xc ;  /* 0x0000002705057291 */ /* 0x000fe2000f8e603f */
[----:B------:R-:W-:-:S03]  /*13c0*/  ISETP.LT.AND P0, PT, RZ, UR4, PT ;  /* 0x00000004ff007c0c */ /* 0x000fc6000bf01270 */
[----:B------:R-:W-:-:S04]  /*13d0*/  UIADD3 UR5, UR5, 0x180, URZ ;  /* 0x0000018005057890 */ /* 0x000fc8000fffe03f */
[----:B------:R-:W-:-:S04]  /*13e0*/  USHF.R.U32.HI UR5, URZ, 0x4, UR5 ;  /* 0x000000043f057899 */ /* 0x000fc80008011605 */
[----:B------:R-:W-:Y:S02]  /*13f0*/  ULOP3.LUT UR42, UR5, 0x3fff, URZ, 0xc0, !UPT ;  /* 0x00003fff052a7892 */ /* 0x000fe4000f8ec03f */
[----:B-12---:R-:W-:Y:S10]  /*1400*/  @P0 BRA `(.L_x_18) ;  /* 0x0000000000400947 */ /* 0x006ff40003800000 */
[----:B------:R-:W-:Y:S01]  /*1410*/  MOV R0, 0x0 ;  /* 0x0000000000007802 */ /* 0x000fe20000000f00 */
[----:B------:R-:W-:Y:S01]  /*1420*/  ULDC.64 UR4, c[0x4][0x68] ;  /* 0x01001a0000047ab9 */ /* 0x000fe20000000a00 */
[----:B------:R-:W-:Y:S01]  /*1430*/  ULDC.64 UR6, c[0x4][0x8] ;  /* 0x0100020000067ab9 */ /* 0x000fe20000000a00 */
[----:B01----:R-:W-:Y:S01]  /*1440*/  IMAD.U32 R4, RZ, RZ, UR4 ;  /* 0x00000004ff047e24 */ /* 0x003fe2000f8e00ff */
[----:B------:R0:W1:Y:S01]  /*1450*/  LDC.64 R14, c[0x4][R0] ;  /* 0x01000000000e7b82 */ /* 0x0000620000000a00 */
[----:B------:R-:W-:Y:S01]  /*1460*/  IMAD.U32 R5, RZ, RZ, UR5 ;  /* 0x00000005ff057e24 */ /* 0x000fe2000f8e00ff */
[----:B------:R-:W-:Y:S01]  /*1470*/  ULDC.64 UR4, c[0x4][0x70] ;  /* 0x01001c0000047ab9 */ /* 0x000fe20000000a00 */
[----:B------:R-:W-:Y:S02]  /*1480*/  IMAD.U32 R10, RZ, RZ, UR6 ;  /* 0x00000006ff0a7e24 */ /* 0x000fe4000f8e00ff */
[----:B------:R-:W-:Y:S02]  /*1490*/  IMAD.U32 R6, RZ, RZ, UR4 ;  /* 0x00000004ff067e24 */ /* 0x000fe4000f8e00ff */
[----:B------:R-:W-:-:S02]  /*14a0*/  IMAD.U32 R7, RZ, RZ, UR5 ;  /* 0x00000005ff077e24 */ /* 0x000fc4000f8e00ff */
[----:B------:R-:W-:Y:S02]  /*14b0*/  IMAD.U32 R11, RZ, RZ, UR7 ;  /* 0x00000007ff0b7e24 */ /* 0x000fe4000f8e00ff */
[----:B------:R-:W-:Y:S02]  /*14c0*/  IMAD.MOV.U32 R8, RZ, RZ, 0x1e1 ;  /* 0x000001e1ff087424 */ /* 0x000fe400078e00ff */
[----:B------:R-:W-:Y:S02]  /*14d0*/  IMAD.MOV.U32 R12, RZ, RZ, 0x1 ;  /* 0x00000001ff0c7424 */ /* 0x000fe400078e00ff */
[----:B0-----:R-:W-:-:S07]  /*14e0*/  IMAD.MOV.U32 R13, RZ, RZ, RZ ;  /* 0x000000ffff0d7224 */ /* 0x001fce00078e00ff */
[----:B------:R-:W-:-:S07]  /*14f0*/  LEPC R20, `(.L_x_18) ;  /* 0x000000001014794e */ /* 0x000fce0000000000 */
[----:B-12--5:R-:W-:Y:S05]  /*1500*/  CALL.ABS.NOINC R14 ;  /* 0x000000000e007343 */ /* 0x026fea0003c00000 */
.L_x_18:
[----:B------:R-:W-:-:S13]  /*1510*/  ISETP.NE.AND P0, PT, R152, 0x3, PT ;  /* 0x000000039800780c */ /* 0x000fda0003f05270 */
[----:B------:R-:W-:Y:S05]  /*1520*/  @!P0 BRA `(.L_x_19) ;  /* 0x0000000000048947 */ /* 0x000fea0003800000 */
[----:B------:R-:W-:Y:S01]  /*1530*/  BPT.TRAP 0x1 ;  /* 0x000000040000795c */ /* 0x000fe20000300000 */
.L_x_19:
[----:B------:R-:W-:Y:S02]  /*1540*/  IMAD.U32 R3, RZ, RZ, UR37 ;  /* 0x00000025ff037e24 */ /* 0x000fe4000f8e00ff */
[----:B------:R-:W-:-:S03]  /*1550*/  IMAD.U32 R0, RZ, RZ, UR36 ;  /* 0x00000024ff007e24 */ /* 0x000fc6000f8e00ff */
[----:B------:R-:W-:Y:S02]  /*1560*/  LEA R3, R3, UR39, 0x3 ;  /* 0x0000002703037c11 */ /* 0x000fe4000f8e18ff */
[----:B------:R-:W-:-:S04]  /*1570*/  SHF.L.U32 R0, R0, 0x1f, RZ ;  /* 0x0000001f00007819 */ /* 0x000fc800000006ff */
[----:B------:R3:W4:Y:S01]  /*1580*/  SYNCS.PHASECHK.TRANS64.TRYWAIT P1, [R3+URZ], R0 ;  /* 0x00000000030075a7 */ /* 0x000722000802017f */
[----:B------:R-:W-:Y:S05]  /*1590*/  @!P0 BRA `(.L_x_20) ;  /* 0x0000000000048947 */ /* 0x000fea0003800000 */
[----:B------:R-:W-:Y:S01]  /*15a0*/  BPT.TRAP 0x1 ;  /* 0x000000040000795c */ /* 0x000fe20000300000 */
.L_x_20:
[----:B----4-:R-:W-:Y:S05]  /*15b0*/  @P1 BRA `(.L_x_21) ;  /* 0x0000000000081947 */ /* 0x010fea0003800000 */
[----:B------:R-:W4:Y:S02]  /*15c0*/  SYNCS.PHASECHK.TRANS64.TRYWAIT P1, [R3+URZ], R0 ;  /* 0x00000000030075a7 */ /* 0x000f24000802017f */
[----:B----4-:R-:W-:Y:S05]  /*15d0*/  @!P1 BRA `(.L_x_22) ;  /* 0x000000a8006c9947 */ /* 0x010fea0003800000 */
.L_x_21:
[----:B------:R-:W-:-:S04]  /*15e0*/  UISETP.LT.AND UP0, UPT, UR38, 0x1, UPT ;  /* 0x000000012600788c */ /* 0x000fc8000bf01270 */
[----:B------:R-:W-:-:S06]  /*15f0*/  USEL UR4, UR38, 0x1, UP0 ;  /* 0x0000000126047887 */ /* 0x000fcc0008000000 */
[----:B---34-:R-:W-:Y:S01]  /*1600*/  IMAD.U32 R0, RZ, RZ, UR4 ;  /* 0x00000004ff007e24 */ /* 0x018fe2000f8e00ff */
[----:B------:R-:W-:Y:S05]  /*1610*/  WARPSYNC.ALL ;  /* 0x0000000000007948 */ /* 0x000fea0003800000 */
[----:B------:R-:W-:-:S04]  /*1620*/  IADD3 R0, -R0, UR38, RZ ;  /* 0x0000002600007c10 */ /* 0x000fc8000fffe1ff */
[----:B------:R-:W-:Y:S01]  /*1630*/  ISETP.GE.AND P1, PT, R0, 0x1, PT ;  /* 0x000000010000780c */ /* 0x000fe20003f26270 */
[----:B------:R-:W-:Y:S01]  /*1640*/  UIADD3 UR4, UR39, 0x21180, URZ ;  /* 0x0002118027047890 */ /* 0x000fe2000fffe03f */
[----:B------:R-:W-:Y:S01]  /*1650*/  WARPGROUP.ARRIVE ;  /* 0x00000000000079c5 */ /* 0x000fe20000000000 */
[----:B------:R-:W-:Y:S01]  /*1660*/  UMOV UR21, 0x80000020 ;  /* 0x8000002000157882 */ /* 0x000fe20000000000 */
[----:B------:R-:W-:Y:S01]  /*1670*/  UMOV UR23, 0x80000020 ;  /* 0x8000002000177882 */ /* 0x000fe20000000000 */
[----:B------:R-:W-:Y:S01]  /*1680*/  USHF.R.U32.HI UR4, URZ, 0x4, UR4 ;  /* 0x000000043f047899 */ /* 0x000fe20008011604 */
[----:B------:R-:W-:Y:S01]  /*1690*/  UMOV UR13, UR21 ;  /* 0x00000015000d7c82 */ /* 0x000fe20008000000 */
[----:B------:R-:W-:Y:S02]  /*16a0*/  UMOV UR15, 0x80000020 ;  /* 0x80000020000f7882 */ /* 0x000fe40000000000 */
[----:B------:R-:W-:Y:S02]  /*16b0*/  ULOP3.LUT UR5, UR4, 0x3fff, URZ, 0xc0, !UPT ;  /* 0x00003fff04057892 */ /* 0x000fe4000f8ec03f */
[----:B------:R-:W-:-:S02]  /*16c0*/  ULOP3.LUT UR4, UR42, 0x10000, URZ, 0xfc, !UPT ;  /* 0x000100002a047892 */ /* 0x000fc4000f8efc3f */
[----:B------:R-:W-:Y:S02]  /*16d0*/  ULOP3.LUT UR5, UR5, 0x10000, URZ, 0xfc, !UPT ;  /* 0x0001000005057892 */ /* 0x000fe4000f8efc3f */
[----:B------:R-:W-:Y:S02]  /*16e0*/  UIMAD UR20, UR37, 0x300, UR4 ;  /* 0x00000300251478a4 */ /* 0x000fe4000f8e0204 */
[----:B------:R-:W-:Y:S01]  /*16f0*/  UIMAD UR6, UR37, 0x1c0, UR5 ;  /* 0x000001c0250678a4 */ /* 0x000fe2000f8e0205 */
[----:B------:R-:W-:Y:S01]  /*1700*/  UMOV UR25, UR21 ;  /* 0x0000001500197c82 */ /* 0x000fe20008000000 */
[----:B------:R-:W-:Y:S02]  /*1710*/  UMOV UR27, 0x80000020 ;  /* 0x80000020001b7882 */ /* 0x000fe40000000000 */
[----:B------:R-:W-:Y:S01]  /*1720*/  UIADD3 UR14, UR6, 0x40, URZ ;  /* 0x00000040060e7890 */ /* 0x000fe2000fffe03f */
[----:B------:R-:W-:Y:S02]  /*1730*/  UMOV UR12, UR20 ;  /* 0x00000014000c7c82 */ /* 0x000fe40008000000 */
[----:B------:R-:W-:Y:S01]  /*1740*/  UMOV UR22, UR6 ;  /* 0x0000000600167c82 */ /* 0x000fe20008000000 */
[----:B------:R-:W-:Y:S01]  /*1750*/  UIADD3 UR26, UR6, 0x80, URZ ;  /* 0x00000080061a7890 */ /* 0x000fe2000fffe03f */
[----:B------:R-:W-:Y:S01]  /*1760*/  HGMMA.64x16x16.F32.BF16 R128, gdesc[UR20], RZ, !UPT, gsb0 ;  /* 0x00200000148079f0 */ /* 0x000fe2000c0018ff */
[----:B------:R-:W-:Y:S01]  /*1770*/  UMOV UR24, UR20 ;  /* 0x0000001400187c82 */ /* 0x000fe20008000000 */
[----:B------:R-:W-:Y:S01]  /*1780*/  UIADD3 UR10, UR6, 0xc0, URZ ;  /* 0x000000c0060a7890 */ /* 0x000fe2000fffe03f */
[----:B------:R-:W-:Y:S01]  /*1790*/  UMOV UR8, UR20 ;  /* 0x0000001400087c82 */ /* 0x000fe20008000000 */
[----:B------:R-:W-:Y:S01]  /*17a0*/  UMOV UR9, UR21 ;  /* 0x0000001500097c82 */ /* 0x000fe20008000000 */
[----:B------:R-:W-:Y:S01]  /*17b0*/  UMOV UR11, 0x80000020 ;  /* 0x80000020000b7882 */ /* 0x000fe20000000000 */
        /* <DEDUP_REMOVED lines=13> */
[----:B------:R-:W-:-:S02]  /*1890*/  WARPGROUP.DEPBAR.LE gsb0, 0x0 ;  /* 0x00008000000079c5 */ /* 0x000fc40000010000 */
[----:B------:R-:W-:-:S06]  /*18a0*/  WARPGROUP.ARRIVE ;  /* 0x00000000000079c5 */ /* 0x000fcc0000000000 */
[----:B------:R-:W-:Y:S01]  /*18b0*/  HGMMA.64x16x16.F32.BF16 R112, gdesc[UR12], RZ, !UPT, gsb0 ;  /* 0x002000000c7079f0 */ /* 0x000fe2000c0018ff */
[----:B------:R-:W-:Y:S01]  /*18c0*/  UIADD3 UR12, UR20, 0x2, URZ ;  /* 0x00000002140c7890 */ /* 0x000fe2000fffe03f */
[----:B------:R-:W-:Y:S02]  /*18d0*/  UMOV UR13, 0x80000020 ;  /* 0x80000020000d7882 */ /* 0x000fe40000000000 */
[----:B------:R-:W-:Y:S01]  /*18e0*/  UMOV UR21, UR13 ;  /* 0x0000000d00157c82 */ /* 0x000fe20008000000 */
[----:B------:R-:W-:Y:S02]  /*18f0*/  WARPGROUP.DEPBAR.LE gsb0, 0x0 ;  /* 0x00008000000079c5 */ /* 0x000fe40000010000 */
[----:B------:R-:W-:-:S06]  /*1900*/  WARPGROUP.ARRIVE ;  /* 0x00000000000079c5 */ /* 0x000fcc0000000000 */
[----:B------:R-:W-:Y:S03]  /*1910*/  HGMMA.64x16x16.F32.BF16 R96, gdesc[UR24], RZ, !UPT, gsb0 ;  /* 0x00200000186079f0 */ /* 0x000fe6000c0018ff */
        /* <DEDUP_REMOVED lines=11> */
[----:B------:R-:W-:Y:S01]  /*19d0*/  HGMMA.64x16x16.F32.BF16 R32, gdesc[UR32], RZ, !UPT, gsb0 ;  /* 0x00200000202079f0 */ /* 0x000fe2000c0018ff */
[----:B------:R-:W-:Y:S01]  /*19e0*/  UMOV UR32, UR7 ;  /* 0x0000000700207c82 */ /* 0x000fe20008000000 */
[----:B------:R-:W-:Y:S01]  /*19f0*/  UMOV UR33, 0x80000020 ;  /* 0x8000002000217882 */ /* 0x000fe20000000000 */
[----:B------:R-:W-:Y:S01]  /*1a00*/  UMOV UR28, UR32 ;  /* 0x00000020001c7c82 */ /* 0x000fe20008000000 */
[----:B------:R-:W-:Y:S01]  /*1a10*/  UMOV UR29, UR33 ;  /* 0x00000021001d7c82 */ /* 0x000fe20008000000 */
[----:B------:R-:W-:Y:S01]  /*1a20*/  UMOV UR16, UR32 ;  /* 0x0000002000107c82 */ /* 0x000fe20008000000 */
[----:B------:R-:W-:Y:S01]  /*1a30*/  UMOV UR17, UR33 ;  /* 0x0000002100117c82 */ /* 0x000fe20008000000 */
[----:B------:R-:W-:Y:S01]  /*1a40*/  UMOV UR8, UR32 ;  /* 0x0000002000087c82 */ /* 0x000fe20008000000 */
[----:B------:R-:W-:Y:S01]  /*1a50*/  UMOV UR9, UR33 ;  /* 0x0000002100097c82 */ /* 0x000fe20008000000 */
[----:B------:R-:W-:Y:S01]  /*1a60*/  UMOV UR24, UR32 ;  /* 0x0000002000187c82 */ /* 0x000fe20008000000 */
[----:B------:R-:W-:Y:S01]  /*1a70*/  UMOV UR25, UR33 ;  /* 0x0000002100197c82 */ /* 0x000fe20008000000 */
[----:B------:R-:W-:-:S02]  /*1a80*/  WARPGROUP.DEPBAR.LE gsb0, 0x0 ;  /* 0x00008000000079c5 */ /* 0x000fc40000010000 */
[----:B------:R-:W-:-:S06]  /*1a90*/  WARPGROUP.ARRIVE ;  /* 0x00000000000079c5 */ /* 0x000fcc0000000000 */
[----:B------:R-:W-:Y:S01]  /*1aa0*/  HGMMA.64x16x16.F32.BF16 R24, gdesc[UR32], RZ, !UPT, gsb0 ;  /* 0x00200000201879f0 */ /* 0x000fe2000c0018ff */
[----:B------:R-:W-:Y:S01]  /*1ab0*/  UMOV UR34, UR14 ;  /* 0x0000000e00227c82 */ /* 0x000fe20008000000 */
[----:B------:R-:W-:Y:S01]  /*1ac0*/  UMOV UR35, UR15 ;  /* 0x0000000f00237c82 */ /* 0x000fe20008000000 */
[----:B------:R-:W-:Y:S01]  /*1ad0*/  UIADD3 UR14, UR6, 0x2, URZ ;  /* 0x00000002060e7890 */ /* 0x000fe2000fffe03f */
[----:B------:R-:W-:Y:S01]  /*1ae0*/  UMOV UR15, 0x80000020 ;  /* 0x80000020000f7882 */ /* 0x000fe20000000000 */
[----:B------:R-:W-:Y:S02]  /*1af0*/  WARPGROUP.DEPBAR.LE gsb0, 0x0 ;  /* 0x00008000000079c5 */ /* 0x000fe40000010000 */
[----:B------:R-:W-:-:S06]  /*1b00*/  WARPGROUP.ARRIVE ;  /* 0x00000000000079c5 */ /* 0x000fcc0000000000 */
[----:B------:R-:W-:Y:S01]  /*1b10*/  HGMMA.64x16x16.F32.BF16 R40, gdesc[UR28], RZ, !UPT, gsb0 ;  /* 0x002000001c2879f0 */ /* 0x000fe2000c0018ff */
[----:B------:R-:W-:Y:S01]  /*1b20*/  UIADD3 UR30, UR6, 0xc2, URZ ;  /* 0x000000c2061e7890 */ /* 0x000fe2000fffe03f */
[----:B------:R-:W-:Y:S01]  /*1b30*/  UMOV UR28, UR12 ;  /* 0x0000000c001c7c82 */ /* 0x000fe20008000000 */
[----:B------:R-:W-:Y:S01]  /*1b40*/  UMOV UR29, UR13 ;  /* 0x0000000d001d7c82 */ /* 0x000fe20008000000 */
[----:B------:R-:W-:Y:S01]  /*1b50*/  UMOV UR31, 0x80000020 ;  /* 0x80000020001f7882 */ /* 0x000fe20000000000 */
[----:B------:R-:W-:Y:S02]  /*1b60*/  WARPGROUP.DEPBAR.LE gsb0, 0x0 ;  /* 0x00008000000079c5 */ /* 0x000fe40000010000 */
[----:B------:R-:W-:-:S06]  /*1b70*/  WARPGROUP.ARRIVE ;  /* 0x00000000000079c5 */ /* 0x000fcc0000000000 */
[----:B------:R-:W-:Y:S01]  /*1b80*/  HGMMA.64x16x16.F32.BF16 R56, gdesc[UR16], RZ, !UPT, gsb0 ;  /* 0x00200000103879f0 */ /* 0x000fe2000c0018ff */
[----:B------:R-:W-:Y:S01]  /*1b90*/  UMOV UR16, UR32 ;  /* 0x0000002000107c82 */ /* 0x000fe20008000000 */
[----:B------:R-:W-:Y:S01]  /*1ba0*/  UMOV UR17, UR33 ;  /* 0x0000002100117c82 */ /* 0x000fe20008000000 */
        /* <DEDUP_REMOVED lines=32> */
[----:B------:R-:W-:-:S03]  /*1db0*/  UIADD3 UR6, UR20, 0x202, URZ ;  /* 0x0000020214067890 */ /* 0x000fc6000fffe03f */
[----:B------:R-:W-:Y:S01]  /*1dc0*/  UMOV UR20, UR12 ;  /* 0x0000000c00147c82 */ /* 0x000fe20008000000 */
[----:B------:R-:W-:Y:S02]  /*1dd0*/  WARPGROUP.DEPBAR.LE gsb0, 0x0 ;  /* 0x00008000000079c5 */ /* 0x000fe40000010000 */
[----:B------:R-:W-:-:S06]  /*1de0*/  WARPGROUP.ARRIVE ;  /* 0x00000000000079c5 */ /* 0x000fcc0000000000 */
[----:B------:R-:W-:Y:S03]  /*1df0*/  HGMMA.64x16x16.F32.BF16 R128, gdesc[UR12], R128, gsb0 ;  /* 0x002000000c8079f0 */ /* 0x000fe60008001880 */
        /* <DEDUP_REMOVED lines=17> */
[----:B------:R-:W-:Y:S01]  /*1f10*/  HGMMA.64x16x16.F32.BF16 R32, gdesc[UR20], R32, gsb0 ;  /* 0x00200000142079f0 */ /* 0x000fe20008001820 */
        /* <DEDUP_REMOVED lines=36> */
[----:B------:R-:W-:Y:S05]  /*2160*/  @!P1 BRA `(.L_x_23) ;  /* 0x0000000c00509947 */ /* 0x000fea0003800000 */
[----:B------:R-:W-:Y:S01]  /*2170*/  UIADD3 UR6, UR37, 0x1, URZ ;  /* 0x0000000125067890 */ /* 0x000fe2000fffe03f */
[----:B------:R-:W-:Y:S02]  /*2180*/  IMAD.MOV.U32 R3, RZ, RZ, R0 ;  /* 0x000000ffff037224 */ /* 0x000fe400078e0000 */
[----:B01----:R-:W-:Y:S01]  /*2190*/  IMAD.U32 R4, RZ, RZ, UR37 ;  /* 0x00000025ff047e24 */ /* 0x003fe2000f8e00ff */
[----:B------:R-:W-:-:S04]  /*21a0*/  UISETP.NE.AND UP0, UPT, UR6, 0xb, UPT ;  /* 0x0000000b0600788c */ /* 0x000fc8000bf05270 */
[----:B------:R-:W-:Y:S02]  /*21b0*/  USEL UR7, URZ, 0x1, UP0 ;  /* 0x000000013f077887 */ /* 0x000fe40008000000 */
[----:B------:R-:W-:Y:S02]  /*21c0*/  USEL UR6, UR6, URZ, UP0 ;  /* 0x0000003f06067287 */ /* 0x000fe40008000000 */
[----:B------:R-:W-:-:S06]  /*21d0*/  ULOP3.LUT UR7, UR36, UR7, URZ, 0x3c, !UPT ;  /* 0x0000000724077292 */ /* 0x000fcc000f8e3c3f */
[----:B------:R-:W-:-:S07]  /*21e0*/  IMAD.U32 R7, RZ, RZ, UR7 ;  /* 0x00000007ff077e24 */ /* 0x000fce000f8e00ff */
.L_x_30:
[----:B------:R-:W-:Y:S05]  /*21f0*/  @!P0 BRA `(.L_x_24) ;  /* 0x0000000000048947 */ /* 0x000fea0003800000 */
[----:B------:R-:W-:Y:S01]  /*2200*/  BPT.TRAP 0x1 ;  /* 0x000000040000795c */ /* 0x000fe20000300000 */
.L_x_24:
[----:B------:R-:W-:Y:S01]  /*2210*/  ULEA UR7, UR6, UR39, 0x3 ;  /* 0x0000002706077291 */ /* 0x000fe2000f8e183f */
[----:B------:R-:W-:-:S08]  /*2220*/  SHF.L.U32 R5, R7, 0x1f, RZ ;  /* 0x0000001f07057819 */ /* 0x000fd000000006ff */
[----:B------:R0:W1:Y:S01]  /*2230*/  SYNCS.PHASECHK.TRANS64.TRYWAIT P1, [UR7], R5 ;  /* 0x00000005ff0075a7 */ /* 0x0000620008020147 */
[----:B------:R-:W-:Y:S05]  /*2240*/  @!P0 BRA `(.L_x_25) ;  /* 0x0000000000048947 */ /* 0x000fea0003800000 */
[----:B------:R-:W-:Y:S01]  /*2250*/  BPT.TRAP 0x1 ;  /* 0x000000040000795c */ /* 0x000fe20000300000 */
.L_x_25:
[----:B-1----:R-:W-:Y:S05]  /*2260*/  @P1 BRA `(.L_x_26) ;  /* 0x0000000000081947 */ /* 0x002fea0003800000 */
[----:B------:R-:W1:Y:S02]  /*2270*/  SYNCS.PHASECHK.TRANS64.TRYWAIT P1, [UR7], R5 ;  /* 0x00000005ff0075a7 */ /* 0x000e640008020147 */
[----:B-1----:R-:W-:Y:S05]  /*2280*/  @!P1 BRA `(.L_x_27) ;  /* 0x0000009c00549947 */ /* 0x002fea0003800000 */
.L_x_26:
[----:B------:R-:W-:Y:S01]  /*2290*/  UIMAD UR7, UR6, 0x300, UR4 ;  /* 0x00000300060778a4 */ /* 0x000fe2000f8e0204 */
[----:B------:R-:W-:Y:S01]  /*22a0*/  WARPGROUP.ARRIVE ;  /* 0x00000000000079c5 */ /* 0x000fe20000000000 */
[----:B------:R-:W-:Y:S01]  /*22b0*/  UIMAD UR42, UR6, 0x1c0, UR5 ;  /* 0x000001c0062a78a4 */ /* 0x000fe2000f8e0205 */
[----:B------:R-:W-:Y:S01]  /*22c0*/  UMOV UR9, 0x80000020 ;  /* 0x8000002000097882 */ /* 0x000fe20000000000 */
[----:B------:R-:W-:Y:S02]  /*22d0*/  UMOV UR11, 0x80000020 ;  /* 0x80000020000b7882 */ /* 0x000fe40000000000 */
[----:B------:R-:W-:Y:S01]  /*22e0*/  UIADD3 UR14, UR42, 0x40, URZ ;  /* 0x000000402a0e7890 */ /* 0x000fe2000fffe03f */
[----:B------:R-:W-:Y:S02]  /*22f0*/  UMOV UR8, UR7 ;  /* 0x0000000700087c82 */ /* 0x000fe40008000000 */
[----:B------:R-:W-:Y:S01]  /*2300*/  UMOV UR10, UR42 ;  /* 0x0000002a000a7c82 */ /* 0x000fe20008000000 */
[----:B------:R-:W-:Y:S01]  /*2310*/  UMOV UR12, UR8 ;  /* 0x00000008000c7c82 */ /* 0x000fe20008000000 */
[----:B------:R-:W-:Y:S01]  /*2320*/  HGMMA.64x16x16.F32.BF16 R128, gdesc[UR8], R128, gsb0 ;  /* 0x00200000088079f0 */ /* 0x000fe20008001880 */
        /* <DEDUP_REMOVED lines=23> */
[----:B------:R-:W-:Y:S01]  /*24a0*/  UMOV UR9, 0x80000020 ;  /* 0x8000002000097882 */ /* 0x000fe20000000000 */
[----:B------:R-:W-:-:S02]  /*24b0*/  WARPGROUP.DEPBAR.LE gsb0, 0x0 ;  /* 0x00008000000079c5 */ /* 0x000fc40000010000 */
[----:B------:R-:W-:-:S06]  /*24c0*/  WARPGROUP.ARRIVE ;  /* 0x00000000000079c5 */ /* 0x000fcc0000000000 */
[----:B------:R-:W-:Y:S01]  /*24d0*/  HGMMA.64x16x16.F32.BF16 R112, gdesc[UR12], R112, gsb0 ;  /* 0x002000000c7079f0 */ /* 0x000fe20008001870 */
[----:B------:R-:W-:Y:S02]  /*24e0*/  UIADD3 UR12, UR7, 0x200, URZ ;  /* 0x00000200070c7890 */ /* 0x000fe4000fffe03f */
[----:B------:R-:W-:Y:S01]  /*24f0*/  UIADD3 UR7, UR7, 0x202, URZ ;  /* 0x0000020207077890 */ /* 0x000fe2000fffe03f */
        /* <DEDUP_REMOVED lines=29> */
[----:B------:R-:W-:Y:S01]  /*26d0*/  HGMMA.64x16x16.F32.BF16 R24, gdesc[UR32], R24, gsb0 ;  /* 0x00200000201879f0 */ /* 0x000fe20008001818 */
[----:B------:R-:W-:Y:S01]  /*26e0*/  UMOV UR34, UR10 ;  /* 0x0000000a00227c82 */ /* 0x000fe20008000000 */
[----:B------:R-:W-:Y:S01]  /*26f0*/  UMOV UR35, UR11 ;  /* 0x0000000b00237c82 */ /* 0x000fe20008000000 */
[----:B------:R-:W-:Y:S01]  /*2700*/  UMOV UR11, 0x80000020 ;  /* 0x80000020000b7882 */ /* 0x000fe20000000000 */
[----:B------:R-:W-:Y:S02]  /*2710*/  WARPGROUP.DEPBAR.LE gsb0, 0x0 ;  /* 0x00008000000079c5 */ /* 0x000fe40000010000 */
[----:B------:R-:W-:-:S06]  /*2720*/  WARPGROUP.ARRIVE ;  /* 0x00000000000079c5 */ /* 0x000fcc0000000000 */
[----:B------:R-:W-:Y:S01]  /*2730*/  HGMMA.64x16x16.F32.BF16 R40, gdesc[UR28], R40, gsb0 ;  /* 0x002000001c2879f0 */ /* 0x000fe20008001828 */
[----:B------:R-:W-:Y:S01]  /*2740*/  UIADD3 UR30, UR42, 0x142, URZ ;  /* 0x000001422a1e7890 */ /* 0x000fe2000fffe03f */
        /* <DEDUP_REMOVED lines=20> */
[----:B------:R-:W-:Y:S02]  /*2890*/  UIADD3 UR16, UR42, 0x2, URZ ;  /* 0x000000022a107890 */ /* 0x000fe4000fffe03f */
[----:B------:R-:W-:Y:S01]  /*28a0*/  UIADD3 UR18, UR42, 0x82, URZ ;  /* 0x000000822a127890 */ /* 0x000fe2000fffe03f */
[----:B------:R-:W-:Y:S01]  /*28b0*/  UMOV UR17, UR9 ;  /* 0x0000000900117c82 */ /* 0x000fe20008000000 */
[----:B------:R-:W-:-:S03]  /*28c0*/  UMOV UR19, 0x80000020 ;  /* 0x8000002000137882 */ /* 0x000fc60000000000 */
[----:B------:R-:W-:Y:S01]  /*28d0*/  UMOV UR10, UR16 ;  /* 0x00000010000a7c82 */ /* 0x000fe20008000000 */
[----:B------:R-:W-:Y:S01]  /*28e0*/  UMOV UR16, UR8 ;  /* 0x0000000800107c82 */ /* 0x000fe20008000000 */
        /* <DEDUP_REMOVED lines=72> */
[----:B------:R-:W-:Y:S01]  /*2d70*/  BPT.TRAP 0x1 ;  /* 0x000000040000795c */ /* 0x000fe20000300000 */
.L_x_28:
[----:B------:R-:W-:-:S13]  /*2d80*/  ISETP.NE.AND P1, PT, R23, RZ, PT ;  /* 0x000000ff1700720c */ /* 0x000fda0003f25270 */
[----:B01----:R-:W-:-:S05]  /*2d90*/  @P1 LEA R5, R4, UR39, 0x3 ;  /* 0x0000002704051c11 */ /* 0x003fca000f8e18ff */
[----:B------:R-:W-:-:S05]  /*2da0*/  @P1 VIADD R5, R5, 0x58 ;  /* 0x0000005805051836 */ /* 0x000fca0000000000 */
[----:B------:R-:W-:-:S04]  /*2db0*/  @P1 PRMT R5, R22, 0x654, R5 ;  /* 0x0000065416051816 */ /* 0x000fc80000000005 */
[----:B------:R0:W-:Y:S01]  /*2dc0*/  @P1 SYNCS.ARRIVE.TRANS64.RED.A1T0 RZ, [R5+URZ], RZ ;  /* 0x000000ff05ff19a7 */ /* 0x0001e2000810043f */
[----:B------:R-:W-:-:S13]  /*2dd0*/  ISETP.GT.U32.AND P1, PT, R19, 0x1, PT ;  /* 0x000000011300780c */ /* 0x000fda0003f24070 */
[----:B0-----:R-:W-:Y:S05]  /*2de0*/  @P1 BRA `(.L_x_29) ;  /* 0x0000000000041947 */ /* 0x001fea0003800000 */
[----:B------:R-:W-:Y:S01]  /*2df0*/  BPT.TRAP 0x1 ;  /* 0x000000040000795c */ /* 0x000fe20000300000 */
.L_x_29:
[----:B------:R-:W-:Y:S01]  /*2e00*/  UIADD3 UR6, UR6, 0x1, URZ ;  /* 0x0000000106067890 */ /* 0x000fe2000fffe03f */
[C---:B------:R-:W-:Y:S01]  /*2e10*/  ISETP.GT.AND P2, PT, R3.reuse, 0x1, PT ;  /* 0x000000010300780c */ /* 0x040fe20003f44270 */
[----:B------:R-:W-:Y:S02]  /*2e20*/  VIADD R4, R4, 0x1 ;  /* 0x0000000104047836 */ /* 0x000fe40000000000 */
[----:B------:R-:W-:Y:S01]  /*2e30*/  UISETP.NE.AND UP0, UPT, UR6, 0xb, UPT ;  /* 0x0000000b0600788c */ /* 0x000fe2000bf05270 */
[----:B------:R-:W-:Y:S02]  /*2e40*/  VIADD R3, R3, 0xffffffff ;  /* 0xffffffff03037836 */ /* 0x000fe40000000000 */
[C---:B------:R-:W-:Y:S01]  /*2e50*/  ISETP.NE.AND P1, PT, R4.reuse, 0xb, PT ;  /* 0x0000000b0400780c */ /* 0x040fe20003f25270 */
[----:B------:R-:W-:Y:S02]  /*2e60*/  USEL UR7, URZ, 0x1, UP0 ;  /* 0x000000013f077887 */ /* 0x000fe40008000000 */
[----:B------:R-:W-:Y:S01]  /*2e70*/  USEL UR6, UR6, URZ, UP0 ;  /* 0x0000003f06067287 */ /* 0x000fe20008000000 */
[----:B------:R-:W-:-:S03]  /*2e80*/  SEL R4, R4, RZ, P1 ;  /* 0x000000ff04047207 */ /* 0x000fc60000800000 */
[----:B------:R-:W-:Y:S01]  /*2e90*/  LOP3.LUT R7, R7, UR7, RZ, 0x3c, !PT ;  /* 0x0000000707077c12 */ /* 0x000fe2000f8e3cff */
[----:B------:R-:W-:Y:S07]  /*2ea0*/  @P2 BRA `(.L_x_30) ;  /* 0xfffffff000d02947 */ /* 0x000fee000383ffff */
.L_x_23:
[----:B------:R-:W3:Y:S02]  /*2eb0*/  LDC R3, c[0x0][0x28c] ;  /* 0x0000a300ff037b82 */ /* 0x000ee40000000800 */
[----:B---3--:R-:W-:-:S13]  /*2ec0*/  ISETP.GE.AND P1, PT, R3, 0x1, PT ;  /* 0x000000010300780c */ /* 0x008fda0003f26270 */
[----:B------:R-:W-:Y:S05]  /*2ed0*/  @!P1 BRA `(.L_x_31) ;  /* 0x0000000000389947 */ /* 0x000fea0003800000 */
[----:B------:R-:W-:Y:S05]  /*2ee0*/  @!P0 BRA `(.L_x_32) ;  /* 0x0000000000048947 */ /* 0x000fea0003800000 */
[----:B------:R-:W-:Y:S01]  /*2ef0*/  BPT.TRAP 0x1 ;  /* 0x000000040000795c */ /* 0x000fe20000300000 */
.L_x_32:
[----:B------:R-:W-:-:S13]  /*2f00*/  ISETP.NE.AND P0, PT, R23, RZ, PT ;  /* 0x000000ff1700720c */ /* 0x000fda0003f05270 */
[----:B------:R-:W-:-:S04]  /*2f10*/  @P0 VIADD R0, R0, UR37 ;  /* 0x0000002500000c36 */ /* 0x000fc80008000000 */
[----:B01----:R-:W-:-:S05]  /*2f20*/  @P0 IMAD.WIDE.U32 R4, R0, -0x45d1745d, RZ ;  /* 0xba2e8ba300040825 */ /* 0x003fca00078e00ff */
[----:B------:R-:W-:-:S05]  /*2f30*/  @P0 SHF.R.U32.HI R5, RZ, 0x3, R5 ;  /* 0x00000003ff050819 */ /* 0x000fca0000011605 */
[----:B------:R-:W-:-:S05]  /*2f40*/  @P0 IMAD R0, R5, -0xb, R0 ;  /* 0xfffffff505000824 */ /* 0x000fca00078e0200 */
[----:B------:R-:W-:-:S05]  /*2f50*/  @P0 LEA R0, R0, UR39, 0x3 ;  /* 0x0000002700000c11 */ /* 0x000fca000f8e18ff */
[----:B------:R-:W-:-:S05]  /*2f60*/  @P0 VIADD R3, R0, 0x58 ;  /* 0x0000005800030836 */ /* 0x000fca0000000000 */
[----:B------:R-:W-:-:S04]  /*2f70*/  @P0 PRMT R3, R22, 0x654, R3 ;  /* 0x0000065416030816 */ /* 0x000fc80000000003 */
[----:B------:R3:W-:Y:S01]  /*2f80*/  @P0 SYNCS.ARRIVE.TRANS64.RED.A1T0 RZ, [R3+URZ], RZ ;  /* 0x000000ff03ff09a7 */ /* 0x0007e2000810043f */
[----:B------:R-:W-:-:S13]  /*2f90*/  ISETP.GT.U32.AND P0, PT, R19, 0x1, PT ;  /* 0x000000011300780c */ /* 0x000fda0003f04070 */
[----:B---3--:R-:W-:Y:S05]  /*2fa0*/  @P0 BRA `(.L_x_31) ;  /* 0x0000000000040947 */ /* 0x008fea0003800000 */
[----:B------:R-:W-:Y:S01]  /*2fb0*/  BPT.TRAP 0x1 ;  /* 0x000000040000795c */ /* 0x000fe20000300000 */
.L_x_31:
[--C-:B------:R-:W-:Y:S01]  /*2fc0*/  SHF.R.U32.HI R0, RZ, 0x2, R18.reuse ;  /* 0x00000002ff007819 */ /* 0x100fe20000011612 */
[----:B------:R-:W3:Y:S01]  /*2fd0*/  LDC R7, c[0x0][0x288] ;  /* 0x0000a200ff077b82 */ /* 0x000ee20000000800 */
[----:B01----:R-:W-:Y:S01]  /*2fe0*/  SHF.R.U32.HI R5, RZ, 0x7, R18 ;  /* 0x00000007ff057819 */ /* 0x003fe20000011612 */
[----:B------:R-:W-:Y:S01]  /*2ff0*/  UIADD3 UR37, UR38, UR37, URZ ;  /* 0x0000002526257290 */ /* 0x000fe2000fffe03f */
[----:B------:R-:W-:Y:S01]  /*3000*/  LOP3.LUT R3, R0, 0x7, RZ, 0xc0, !PT ;  /* 0x0000000700037812 */ /* 0x000fe200078ec0ff */
[C---:B------:R-:W-:Y:S01]  /*3010*/  IMAD.SHL.U32 R10, R18.reuse, 0x2, RZ ;  /* 0x00000002120a7824 */ /* 0x040fe200078e00ff */
[----:B------:R-:W-:Y:S01]  /*3020*/  LOP3.LUT R0, R5, 0x1, RZ, 0xc0, !PT ;  /* 0x0000000105007812 */ /* 0x000fe200078ec0ff */
[----:B------:R-:W-:Y:S01]  /*3030*/  UISETP.GT.U32.AND UP0, UPT, UR37, 0xa, UPT ;  /* 0x0000000a2500788c */ /* 0x000fe2000bf04070 */
[----:B------:R-:W-:Y:S01]  /*3040*/  LOP3.LUT R4, R18, 0x60, RZ, 0xc0, !PT ;  /* 0x0000006012047812 */ /* 0x000fe200078ec0ff */
[----:B------:R-:W-:Y:S01]  /*3050*/  ULDC UR7, c[0x0][0x284] ;  /* 0x0000a10000077ab9 */ /* 0x000fe20000000800 */
[----:B------:R-:W-:Y:S01]  /*3060*/  UISETP.GE.U32.AND UP1, UPT, UR38, 0xb, UPT ;  /* 0x0000000b2600788c */ /* 0x000fe2000bf26070 */
[----:B------:R-:W-:Y:S01]  /*3070*/  IMAD.SHL.U32 R6, R0, 0x40, RZ ;  /* 0x0000004000067824 */ /* 0x000fe200078e00ff */
[----:B------:R-:W-:Y:S01]  /*3080*/  SHF.R.U32.HI R4, RZ, 0x1, R4 ;  /* 0x00000001ff047819 */ /* 0x000fe20000011604 */
[----:B------:R-:W-:Y:S01]  /*3090*/  UISETP.LT.U32.AND UP0, UPT, UR38, 0xb, UP0 ;  /* 0x0000000b2600788c */ /* 0x000fe20008701070 */
[----:B------:R-:W-:Y:S01]  /*30a0*/  SHF.R.S32.HI R15, RZ, 0x1f, R137 ;  /* 0x0000001fff0f7819 */ /* 0x000fe20000011489 */
[----:B------:R-:W-:Y:S01]  /*30b0*/  UIMAD.WIDE.U32 UR4, UR37, -0x45d1745d, URZ ;  /* 0xba2e8ba3250478a5 */ /* 0x000fe2000f8e003f */
[-CC-:B------:R-:W-:Y:S01]  /*30c0*/  IADD3 R5, RZ, -R4.reuse, -R3.reuse ;  /* 0x80000004ff057210 */ /* 0x180fe20007ffe803 */
[----:B------:R-:W-:Y:S01]  /*30d0*/  USEL UR6, URZ, 0x1, !UP0 ;  /* 0x000000013f067887 */ /* 0x000fe2000c000000 */
[----:B------:R-:W-:Y:S01]  /*30e0*/  LOP3.LUT R3, R6, 0x40, R3, 0xe2, !PT ;  /* 0x0000004006037812 */ /* 0x000fe200078ee203 */
[----:B------:R-:W-:Y:S01]  /*30f0*/  ULDC.64 UR8, c[0x0][0x5d0] ;  /* 0x0001740000087ab9 */ /* 0x000fe20000000a00 */
[----:B------:R-:W-:Y:S01]  /*3100*/  USHF.R.U32.HI UR4, URZ, 0x3, UR5 ;  /* 0x000000033f047899 */ /* 0x000fe20008011605 */
[----:B------:R-:W-:Y:S01]  /*3110*/  IMAD R6, R0, -0x40, R5 ;  /* 0xffffffc000067824 */ /* 0x000fe200078e0205 */
[----:B------:R-:W-:Y:S01]  /*3120*/  LOP3.LUT R142, R3, R4, RZ, 0xfc, !PT ;  /* 0x00000004038e7212 */ /* 0x000fe200078efcff */
[----:B------:R-:W-:Y:S01]  /*3130*/  IMAD R3, R138, 0x70, RZ ;  /* 0x000000708a037824 */ /* 0x000fe200078e02ff */
[----:B------:R-:W-:Y:S01]  /*3140*/  LOP3.LUT R0, R18, 0x3, RZ, 0xc0, !PT ;  /* 0x0000000312007812 */ /* 0x000fe200078ec0ff */
[----:B------:R-:W-:Y:S01]  /*3150*/  ULOP3.LUT UR36, UR36, UR6, URZ, 0x3c, !UPT ;  /* 0x0000000624247292 */ /* 0x000fe2000f8e3c3f */
[----:B------:R-:W-:Y:S01]  /*3160*/  IMAD.MOV.U32 R143, RZ, RZ, RZ ;  /* 0x000000ffff8f7224 */ /* 0x000fe200078e00ff */
[----:B------:R-:W-:Y:S01]  /*3170*/  UIMAD UR37, UR4, -0xb, UR37 ;  /* 0xfffffff5042578a4 */ /* 0x000fe2000f8e0225 */
[C---:B---3--:R-:W-:Y:S01]  /*3180*/  ISETP.GE.AND P0, PT, R3.reuse, R7, PT ;  /* 0x000000070300720c */ /* 0x048fe20003f06270 */
[----:B------:R-:W-:Y:S01]  /*3190*/  IMAD R8, R0, -0x2, R7 ;  /* 0xfffffffe00087824 */ /* 0x000fe200078e0207 */
[----:B------:R-:W-:Y:S01]  /*31a0*/  LOP3.LUT R10, R3, 0x6, R10, 0xf8, !PT ;  /* 0x00000006030a7812 */ /* 0x000fe200078ef80a */
[C---:B------:R-:W-:Y:S01]  /*31b0*/  IMAD R7, R136.reuse, 0xc0, RZ ;  /* 0x000000c088077824 */ /* 0x040fe200078e02ff */
[----:B------:R-:W-:Y:S01]  /*31c0*/  @UP1 ULOP3.LUT UR36, UR36, 0x1, UR4, 0x78, !UPT ;  /* 0x0000000124241892 */ /* 0x000fe2000f8e7804 */
[----:B------:R-:W-:Y:S01]  /*31d0*/  IMAD R0, R15, UR8, RZ ;  /* 0x000000080f007c24 */ /* 0x000fe2000f8e02ff */
[----:B------:R-:W-:Y:S01]  /*31e0*/  SHF.R.S32.HI R11, RZ, 0x1f, R10 ;  /* 0x0000001fff0b7819 */ /* 0x000fe2000001140a */
[----:B------:R-:W-:Y:S01]  /*31f0*/  IMAD.WIDE R142, R136, 0xc0, R142 ;  /* 0x000000c0888e7825 */ /* 0x000fe200078e028e */
[----:B------:R-:W-:-:S03]  /*3200*/  ISETP.GE.OR P0, PT, R7, UR7, P0 ;  /* 0x0000000707007c0c */ /* 0x000fc60008706670 */
[----:B------:R-:W-:Y:S01]  /*3210*/  IMAD R9, R137, UR9, R0 ;  /* 0x0000000989097c24 */ /* 0x000fe2000f8e0200 */
[----:B------:R-:W-:Y:S01]  /*3220*/  IADD3 R0, -R7, UR7, R6 ;  /* 0x0000000707007c10 */ /* 0x000fe2000fffe106 */
[----:B------:R-:W-:-:S04]  /*3230*/  IMAD.WIDE.U32 R4, R137, UR8, R10 ;  /* 0x0000000889047c25 */ /* 0x000fc8000f8e000a */
[----:B------:R-:W-:Y:S02]  /*3240*/  IMAD.IADD R7, R5, 0x1, R9 ;  /* 0x0000000105077824 */ /* 0x000fe400078e0209 */
[----:B------:R-:W-:Y:S02]  /*3250*/  IMAD.IADD R3, R8, 0x1, -R3 ;  /* 0x0000000108037824 */ /* 0x000fe400078e0a03 */
[----:B------:R-:W-:Y:S02]  /*3260*/  IMAD.MOV.U32 R136, RZ, RZ, -0x1 ;  /* 0xffffffffff887424 */ /* 0x000fe400078e00ff */
[----:B------:R-:W-:Y:S01]  /*3270*/  IMAD.MOV.U32 R6, RZ, RZ, R4 ;  /* 0x000000ffff067224 */ /* 0x000fe200078e0004 */
[----:B------:R-:W-:Y:S06]  /*3280*/  @P0 BRA `(.L_x_33) ;  /* 0x0000006c00380947 */ /* 0x000fec0003800000 */
[----:B------:R-:W0:Y:S01]  /*3290*/  LDC.64 R4, c[0x0][0x5c8] ;  /* 0x00017200ff047b82 */ /* 0x000e220000000a00 */
[----:B-----5:R-:W-:Y:S01]  /*32a0*/  FSETP.NEU.AND P2, PT, R140, RZ, PT ;  /* 0x000000ff8c00720b */ /* 0x020fe20003f4d000 */
[----:B------:R-:W-:Y:S01]  /*32b0*/  BSSY B0, `(.L_x_33) ;  /* 0x00006cb000007945 */ /* 0x000fe20003800000 */
[----:B------:R-:W-:-:S04]  /*32c0*/  ISETP.GT.AND P0, PT, R3, RZ, PT ;  /* 0x000000ff0300720c */ /* 0x000fc80003f04270 */
[----:B------:R-:W-:Y:S01]  /*32d0*/  ISETP.GT.AND P1, PT, R0, RZ, P0 ;  /* 0x000000ff0000720c */ /* 0x000fe20000724270 */
[-C--:B0-----:R-:W-:Y:S02]  /*32e0*/  IMAD R8, R143, R4.reuse, RZ ;  /* 0x000000048f087224 */ /* 0x081fe400078e02ff */
[----:B------:R-:W-:-:S04]  /*32f0*/  IMAD.WIDE.U32 R146, R142, R4, R6 ;  /* 0x000000048e927225 */ /* 0x000fc800078e0006 */
[----:B------:R-:W-:-:S04]  /*3300*/  IMAD R7, R142, R5, R8 ;  /* 0x000000058e077224 */ /* 0x000fc800078e0208 */
[----:B------:R-:W-:Y:S01]  /*3310*/  IMAD.IADD R153, R147, 0x1, R7 ;  /* 0x0000000193997824 */ /* 0x000fe200078e0207 */
[----:B------:R-:W-:Y:S06]  /*3320*/  @!P2 BRA `(.L_x_34) ;  /* 0x0000004c0044a947 */ /* 0x000fec0003800000 */
[----:B------:R-:W0:Y:S01]  /*3330*/  LDC.64 R20, c[0x0][0x5b8] ;  /* 0x00016e00ff147b82 */ /* 0x000e220000000a00 */
[----:B------:R-:W-:-:S07]  /*3340*/  ULDC.64 UR4, c[0x0][0x5c0] ;  /* 0x0001700000047ab9 */ /* 0x000fce0000000a00 */
[----:B------:R-:W2:Y:S08]  /*3350*/  LDC.64 R144, c[0x0][0x5b0] ;  /* 0x00016c00ff907b82 */ /* 0x000eb00000000a00 */
[----:B------:R-:W1:Y:S01]  /*3360*/  LDC.64 R12, c[0x0][0x5a8] ;  /* 0x00016a00ff0c7b82 */ /* 0x000e620000000a00 */
[-C--:B0-----:R-:W-:Y:S02]  /*3370*/  IMAD R6, R15, R20.reuse, RZ ;  /* 0x000000140f067224 */ /* 0x081fe400078e02ff */
[----:B------:R-:W-:-:S04]  /*3380*/  IMAD.WIDE.U32 R150, R137, R20, R10 ;  /* 0x0000001489967225 */ /* 0x000fc800078e000a */
[----:B------:R-:W-:Y:S02]  /*3390*/  IMAD R21, R137, R21, R6 ;  /* 0x0000001589157224 */ /* 0x000fe400078e0206 */
[-C--:B--2---:R-:W-:Y:S02]  /*33a0*/  IMAD R141, R143, R144.reuse, RZ ;  /* 0x000000908f8d7224 */ /* 0x084fe400078e02ff */
[----:B------:R-:W-:Y:S02]  /*33b0*/  IMAD.IADD R149, R151, 0x1, R21 ;  /* 0x0000000197957824 */ /* 0x000fe400078e0215 */
[----:B------:R-:W-:Y:S02]  /*33c0*/  IMAD.MOV.U32 R148, RZ, RZ, R150 ;  /* 0x000000ffff947224 */ /* 0x000fe400078e0096 */
[C---:B------:R-:W-:Y:S02]  /*33d0*/  IMAD R141, R142.reuse, R145, R141 ;  /* 0x000000918e8d7224 */ /* 0x040fe400078e028d */
[----:B------:R-:W-:-:S04]  /*33e0*/  IMAD.WIDE.U32 R6, R142, R144, R148 ;  /* 0x000000908e067225 */ /* 0x000fc800078e0094 */
[----:B------:R-:W-:Y:S01]  /*33f0*/  IMAD.IADD R7, R7, 0x1, R141 ;  /* 0x0000000107077824 */ /* 0x000fe200078e028d */
[----:B-1----:R-:W-:-:S04]  /*3400*/  LEA R8, P2, R6, R12, 0x1 ;  /* 0x0000000c06087211 */ /* 0x002fc800078408ff */
[----:B------:R-:W-:-:S05]  /*3410*/  LEA.HI.X R9, R6, R13, R7, 0x1, P2 ;  /* 0x0000000d06097211 */ /* 0x000fca00010f0c07 */
[----:B------:R0:W2:Y:S01]  /*3420*/  @P1 LDG.E.LTC128B.U16 R138, desc[UR40][R8.64] ;  /* 0x00000028088a1981 */ /* 0x0000a2000c1e1520 */
[----:B------:R-:W-:Y:S01]  /*3430*/  LEA R6, P2, R146, UR4, 0x1 ;  /* 0x0000000492067c11 */ /* 0x000fe2000f8408ff */
[----:B------:R-:W-:Y:S01]  /*3440*/  IMAD.WIDE.U32 R14, R142, R144, R10 ;  /* 0x000000908e0e7225 */ /* 0x000fe200078e000a */
[----:B------:R-:W-:Y:S01]  /*3450*/  ISETP.GT.AND P3, PT, R3, 0x1, PT ;  /* 0x000000010300780c */ /* 0x000fe20003f64270 */
[----:B------:R-:W-:Y:S01]  /*3460*/  BSSY B1, `(.L_x_35) ;  /* 0x0000011000017945 */ /* 0x000fe20003800000 */
[----:B------:R-:W-:Y:S01]  /*3470*/  SHF.L.U64.HI R147, R144, 0x3, R145 ;  /* 0x0000000390937819 */ /* 0x000fe20000010291 */
[----:B------:R-:W-:Y:S02]  /*3480*/  IMAD.IADD R15, R141, 0x1, R15 ;  /* 0x000000018d0f7824 */ /* 0x000fe400078e020f */
[----:B------:R-:W-:-:S04]  /*3490*/  IMAD.WIDE.U32 R14, R137, R20, R14 ;  /* 0x00000014890e7225 */ /* 0x000fc800078e000e */
[----:B0-----:R-:W-:Y:S01]  /*34a0*/  IMAD.IADD R9, R21, 0x1, R15 ;  /* 0x0000000115097824 */ /* 0x001fe200078e020f */
[----:B------:R-:W-:-:S04]  /*34b0*/  LEA R8, P4, R14, R12, 0x1 ;  /* 0x0000000c0e087211 */ /* 0x000fc800078808ff */
[----:B------:R-:W-:Y:S01]  /*34c0*/  LEA.HI.X R9, R14, R13, R9, 0x1, P4 ;  /* 0x0000000d0e097211 */ /* 0x000fe200020f0c09 */
[----:B--2---:R-:W-:-:S04]  /*34d0*/  IMAD.U32 R7, R138, 0x10000, RZ ;  /* 0x000100008a077824 */ /* 0x004fc800078e00ff */
[----:B------:R-:W-:-:S04]  /*34e0*/  FMUL R7, R7, R140 ;  /* 0x0000008c07077220 */ /* 0x000fc80000400000 */
[----:B------:R-:W-:Y:S01]  /*34f0*/  FFMA R128, R128, R139, R7 ;  /* 0x0000008b80807223 */ /* 0x000fe20000000007 */
[----:B------:R-:W-:Y:S01]  /*3500*/  LEA.HI.X R7, R146, UR5, R153, 0x1, P2 ;  /* 0x0000000592077c11 */ /* 0x000fe200090f0c99 */
[----:B------:R-:W-:Y:S01]  /*3510*/  IMAD.SHL.U32 R146, R144, 0x8, RZ ;  /* 0x0000000890927824 */ /* 0x000fe200078e00ff */
[----:B------:R-:W-:Y:S02]  /*3520*/  ISETP.GT.AND P2, PT, R0, RZ, P3 ;  /* 0x000000ff0000720c */ /* 0x000fe40001f44270 */
[----:B------:R-:W-:-:S05]  /*3530*/  F2FP.BF16.F32.PACK_AB R128, RZ, R128 ;  /* 0x00000080ff80723e */ /* 0x000fca00000010ff */
[----:B------:R0:W-:Y:S06]  /*3540*/  @P1 STG.E.U16 desc[UR40][R6.64], R128 ;  /* 0x0000008006001986 */ /* 0x0001ec000c101528 */
[----:B------:R-:W-:Y:S05]  /*3550*/  @!P2 BRA `(.L_x_36) ;  /* 0x000000000004a947 */ /* 0x000fea0003800000 */
[----:B------:R1:W5:Y:S02]  /*3560*/  LDG.E.LTC128B.U16 R138, desc[UR40][R8.64+0x2] ;  /* 0x00000228088a7981 */ /* 0x000364000c1e1520 */
.L_x_36:
[----:B------:R-:W-:Y:S05]  /*3570*/  BSYNC B1 ;  /* 0x0000000000017941 */ /* 0x000fea0003800000 */
.L_x_35:
[----:B-----5:R-:W-:Y:S01]  /*3580*/  IMAD.U32 R15, R138, 0x10000, RZ ;  /* 0x000100008a0f7824 */ /* 0x020fe200078e00ff */
[----:B------:R-:W-:Y:S01]  /*3590*/  ISETP.GT.AND P1, PT, R0, 0x8, P0 ;  /* 0x000000080000780c */ /* 0x000fe20000724270 */
[----:B------:R-:W-:-:S04]  /*35a0*/  IMAD.WIDE.U32 R158, R142, R144, R146 ;  /* 0x000000908e9e7225 */ /* 0x000fc800078e0092 */
[----:B------:R-:W-:Y:S01]  /*35b0*/  FMUL R14, R15, R140 ;  /* 0x0000008c0f0e7220 */ /* 0x000fe20000400000 */
[----:B------:R-:W-:Y:S01]  /*35c0*/  IMAD.IADD R161, R141, 0x1, R159 ;  /* 0x000000018da17824 */ /* 0x000fe200078e029f */
[----:B------:R-:W-:Y:S02]  /*35d0*/  IADD3 R15, P4, R150, R158, RZ ;  /* 0x0000009e960f7210 */ /* 0x000fe40007f9e0ff */
[----:B------:R-:W-:-:S03]  /*35e0*/  FFMA R129, R129, R139, R14 ;  /* 0x0000008b81817223 */ /* 0x000fc6000000000e */
[----:B0-----:R-:W-:Y:S02]  /*35f0*/  IMAD.X R128, R161, 0x1, R149, P4 ;  /* 0x00000001a1807824 */ /* 0x001fe400020e0695 */
[----:B------:R-:W-:Y:S02]  /*3600*/  F2FP.BF16.F32.PACK_AB R129, RZ, R129 ;  /* 0x00000081ff81723e */ /* 0x000fe400000010ff */
[----:B------:R-:W-:Y:S02]  /*3610*/  LEA R14, P4, R15, R12, 0x1 ;  /* 0x0000000c0f0e7211 */ /* 0x000fe400078808ff */
[----:B------:R-:W-:Y:S02]  /*3620*/  PRMT R154, R129, 0x7610, R154 ;  /* 0x00007610819a7816 */ /* 0x000fe4000000009a */
[----:B------:R-:W-:-:S03]  /*3630*/  LEA.HI.X R15, R15, R13, R128, 0x1, P4 ;  /* 0x0000000d0f0f7211 */ /* 0x000fc600020f0c80 */
[----:B------:R0:W-:Y:S04]  /*3640*/  @P2 STG.E.U16 desc[UR40][R6.64+0x2], R154 ;  /* 0x0000029a06002986 */ /* 0x0001e8000c101528 */
[----:B------:R2:W3:Y:S01]  /*3650*/  @P1 LDG.E.LTC128B.U16 R138, desc[UR40][R14.64] ;  /* 0x000000280e8a1981 */ /* 0x0004e2000c1e1520 */
[C---:B------:R-:W-:Y:S01]  /*3660*/  IMAD.SHL.U32 R153, R4.reuse, 0x10, RZ ;  /* 0x0000001004997824 */ /* 0x040fe200078e00ff */
[----:B------:R-:W-:Y:S01]  /*3670*/  SHF.L.U64.HI R155, R4, 0x4, R5 ;  /* 0x00000004049b7819 */ /* 0x000fe20000010205 */
[----:B------:R-:W-:Y:S01]  /*3680*/  BSSY B1, `(.L_x_37) ;  /* 0x0000011000017945 */ /* 0x000fe20003800000 */
[----:B------:R-:W-:Y:S02]  /*3690*/  IADD3 R156, P2, R10, R158, RZ ;  /* 0x0000009e0a9c7210 */ /* 0x000fe40007f5e0ff */
[----:B------:R-:W-:-:S03]  /*36a0*/  IADD3 R128, P4, R153, R6, RZ ;  /* 0x0000000699807210 */ /* 0x000fc60007f9e0ff */
[----:B------:R-:W-:Y:S01]  /*36b0*/  IMAD.X R157, R11, 0x1, R161, P2 ;  /* 0x000000010b9d7824 */ /* 0x000fe200010e06a1 */
[----:B------:R-:W-:Y:S01]  /*36c0*/  ISETP.GT.AND P2, PT, R0, 0x8, P3 ;  /* 0x000000080000780c */ /* 0x000fe20001f44270 */
[----:B------:R-:W-:-:S03]  /*36d0*/  IMAD.WIDE.U32 R156, R137, R20, R156 ;  /* 0x00000014899c7225 */ /* 0x000fc600078e009c */
[----:B--2---:R-:W-:Y:S01]  /*36e0*/  LEA R14, P5, R156, R12, 0x1 ;  /* 0x0000000c9c0e7211 */ /* 0x004fe200078a08ff */
[----:B---3--:R-:W-:-:S04]  /*36f0*/  IMAD.U32 R129, R138, 0x10000, RZ ;  /* 0x000100008a817824 */ /* 0x008fc800078e00ff */
[----:B------:R-:W-:-:S04]  /*3700*/  FMUL R129, R129, R140 ;  /* 0x0000008c81817220 */ /* 0x000fc80000400000 */
[----:B------:R-:W-:Y:S01]  /*3710*/  FFMA R129, R130, R139, R129 ;  /* 0x0000008b82817223 */ /* 0x000fe20000000081 */
[----:B------:R-:W-:-:S04]  /*3720*/  IMAD.IADD R130, R21, 0x1, R157 ;  /* 0x0000000115827824 */ /* 0x000fc800078e029d */
[----:B0-----:R-:W-:Y:S01]  /*3730*/  F2FP.BF16.F32.PACK_AB R154, RZ, R129 ;  /* 0x00000081ff9a723e */ /* 0x001fe200000010ff */
[----:B------:R-:W-:Y:S01]  /*3740*/  IMAD.X R129, R155, 0x1, R7, P4 ;  /* 0x000000019b817824 */ /* 0x000fe200020e0607 */
[----:B------:R-:W-:-:S04]  /*3750*/  LEA.HI.X R15, R156, R13, R130, 0x1, P5 ;  /* 0x0000000d9c0f7211 */ /* 0x000fc800028f0c82 */
[----:B------:R0:W-:Y:S01]  /*3760*/  @P1 STG.E.U16 desc[UR40][R128.64], R154 ;  /* 0x0000009a80001986 */ /* 0x0001e2000c101528 */
[----:B------:R-:W-:Y:S05]  /*3770*/  @!P2 BRA `(.L_x_38) ;  /* 0x000000000004a947 */ /* 0x000fea0003800000 */
[----:B------:R2:W5:Y:S02]  /*3780*/  LDG.E.LTC128B.U16 R138, desc[UR40][R14.64+0x2] ;  /* 0x000002280e8a7981 */ /* 0x000564000c1e1520 */
.L_x_38:
[----:B------:R-:W-:Y:S05]  /*3790*/  BSYNC B1 ;  /* 0x0000000000017941 */ /* 0x000fea0003800000 */
.L_x_37:
[----:B-----5:R-:W-:Y:S01]  /*37a0*/  IMAD.U32 R157, R138, 0x10000, RZ ;  /* 0x000100008a9d7824 */ /* 0x020fe200078e00ff */
[----:B------:R-:W-:Y:S01]  /*37b0*/  ISETP.GT.AND P1, PT, R3, 0x8, PT ;  /* 0x000000080300780c */ /* 0x000fe20003f24270 */
[----:B------:R-:W-:Y:S02]  /*37c0*/  BSSY B1, `(.L_x_39) ;  /* 0x000000c000017945 */ /* 0x000fe40003800000 */
[----:B------:R-:W-:Y:S01]  /*37d0*/  FMUL R130, R157, R140 ;  /* 0x0000008c9d827220 */ /* 0x000fe20000400000 */
[----:B------:R-:W-:Y:S01]  /*37e0*/  ISETP.GT.AND P4, PT, R0, RZ, P1 ;  /* 0x000000ff0000720c */ /* 0x000fe20000f84270 */
[----:B------:R-:W-:Y:S02]  /*37f0*/  IMAD R157, R145, 0x78, RZ ;  /* 0x00000078919d7824 */ /* 0x000fe400078e02ff */
[----:B------:R-:W-:Y:S01]  /*3800*/  FFMA R130, R131, R139, R130 ;  /* 0x0000008b83827223 */ /* 0x000fe20000000082 */
[----:B------:R-:W-:-:S04]  /*3810*/  IMAD.MOV.U32 R131, RZ, RZ, R161 ;  /* 0x000000ffff837224 */ /* 0x000fc800078e00a1 */
[----:B------:R-:W-:-:S04]  /*3820*/  F2FP.BF16.F32.PACK_AB R130, RZ, R130 ;  /* 0x00000082ff82723e */ /* 0x000fc800000010ff */
[----:B0-----:R-:W-:Y:S01]  /*3830*/  PRMT R154, R130, 0x7610, R154 ;  /* 0x00007610829a7816 */ /* 0x001fe2000000009a */
[----:B------:R-:W-:-:S04]  /*3840*/  IMAD.MOV.U32 R130, RZ, RZ, R158 ;  /* 0x000000ffff827224 */ /* 0x000fc800078e009e */
[----:B------:R0:W-:Y:S01]  /*3850*/  @P2 STG.E.U16 desc[UR40][R128.64+0x2], R154 ;  /* 0x0000029a80002986 */ /* 0x0001e2000c101528 */
[----:B------:R-:W-:Y:S05]  /*3860*/  @!P4 BRA `(.L_x_40) ;  /* 0x000000000004c947 */ /* 0x000fea0003800000 */
[----:B------:R3:W5:Y:S02]  /*3870*/  LDG.E.LTC128B.U16 R138, desc[UR40][R8.64+0x10] ;  /* 0x00001028088a7981 */ /* 0x000764000c1e1520 */
.L_x_40:
[----:B------:R-:W-:Y:S05]  /*3880*/  BSYNC B1 ;  /* 0x0000000000017941 */ /* 0x000fea0003800000 */
.L_x_39:
[----:B-----5:R-:W-:Y:S01]  /*3890*/  IMAD.U32 R145, R138, 0x10000, RZ ;  /* 0x000100008a917824 */ /* 0x020fe200078e00ff */
[----:B------:R-:W-:Y:S01]  /*38a0*/  BSSY B1, `(.L_x_41) ;  /* 0x000000d000017945 */ /* 0x000fe20003800000 */
[----:B------:R-:W-:-:S04]  /*38b0*/  IMAD.WIDE.U32 R130, R144, 0x78, R130 ;  /* 0x0000007890827825 */ /* 0x000fc800078e0082 */
[----:B------:R-:W-:Y:S01]  /*38c0*/  FMUL R145, R145, R140 ;  /* 0x0000008c91917220 */ /* 0x000fe20000400000 */
[----:B------:R-:W-:Y:S01]  /*38d0*/  IMAD.IADD R159, R131, 0x1, R157 ;  /* 0x00000001839f7824 */ /* 0x000fe200078e029d */
[----:B0-----:R-:W-:Y:S02]  /*38e0*/  IADD3 R154, P2, P5, R150, R130, R146 ;  /* 0x00000082969a7210 */ /* 0x001fe40007d5e092 */
[----:B------:R-:W-:Y:S02]  /*38f0*/  FFMA R145, R132, R139, R145 ;  /* 0x0000008b84917223 */ /* 0x000fe40000000091 */
[----:B------:R-:W-:-:S03]  /*3900*/  IADD3.X R156, R149, R159, R147, P2, P5 ;  /* 0x0000009f959c7210 */ /* 0x000fc600017ea493 */
[----:B------:R-:W-:Y:S02]  /*3910*/  F2FP.BF16.F32.PACK_AB R145, RZ, R145 ;  /* 0x00000091ff91723e */ /* 0x000fe400000010ff */
[----:B------:R-:W-:-:S03]  /*3920*/  ISETP.GT.AND P2, PT, R3, 0x9, PT ;  /* 0x000000090300780c */ /* 0x000fc60003f44270 */
[----:B------:R0:W-:Y:S01]  /*3930*/  @P4 STG.E.U16 desc[UR40][R6.64+0x10], R145 ;  /* 0x0000109106004986 */ /* 0x0001e2000c101528 */
[----:B------:R-:W-:-:S13]  /*3940*/  ISETP.GT.AND P5, PT, R0, RZ, P2 ;  /* 0x000000ff0000720c */ /* 0x000fda00017a4270 */
[----:B0-----:R-:W-:Y:S05]  /*3950*/  @!P5 BRA `(.L_x_42) ;  /* 0x000000000004d947 */ /* 0x001fea0003800000 */
[----:B------:R0:W5:Y:S02]  /*3960*/  LDG.E.LTC128B.U16 R138, desc[UR40][R8.64+0x12] ;  /* 0x00001228088a7981 */ /* 0x000164000c1e1520 */
.L_x_42:
[----:B------:R-:W-:Y:S05]  /*3970*/  BSYNC B1 ;  /* 0x0000000000017941 */ /* 0x000fea0003800000 */
.L_x_41:
[----:B-----5:R-:W-:Y:S01]  /*3980*/  IMAD.U32 R145, R138, 0x10000, RZ ;  /* 0x000100008a917824 */ /* 0x020fe200078e00ff */
[----:B------:R-:W-:Y:S01]  /*3990*/  ISETP.GT.AND P4, PT, R0, 0x8, P1 ;  /* 0x000000080000780c */ /* 0x000fe20000f84270 */
[----:B------:R-:W-:Y:S02]  /*39a0*/  BSSY B1, `(.L_x_43) ;  /* 0x0000007000017945 */ /* 0x000fe40003800000 */
[----:B------:R-:W-:-:S04]  /*39b0*/  FMUL R132, R145, R140 ;  /* 0x0000008c91847220 */ /* 0x000fc80000400000 */
[----:B------:R-:W-:-:S05]  /*39c0*/  FFMA R132, R133, R139, R132 ;  /* 0x0000008b85847223 */ /* 0x000fca0000000084 */
[----:B------:R-:W-:-:S05]  /*39d0*/  F2FP.BF16.F32.PACK_AB R132, RZ, R132 ;  /* 0x00000084ff84723e */ /* 0x000fca00000010ff */
[----:B------:R4:W-:Y:S01]  /*39e0*/  @P5 STG.E.U16 desc[UR40][R6.64+0x12], R132 ;  /* 0x0000128406005986 */ /* 0x0009e2000c101528 */
[----:B------:R-:W-:Y:S05]  /*39f0*/  @!P4 BRA `(.L_x_44) ;  /* 0x000000000004c947 */ /* 0x000fea0003800000 */
[----:B------:R0:W5:Y:S02]  /*3a00*/  LDG.E.LTC128B.U16 R138, desc[UR40][R14.64+0x10] ;  /* 0x000010280e8a7981 */ /* 0x000164000c1e1520 */
.L_x_44:
[----:B------:R-:W-:Y:S05]  /*3a10*/  BSYNC B1 ;  /* 0x0000000000017941 */ /* 0x000fea0003800000 */
.L_x_43:
        /* <DEDUP_REMOVED lines=9> */
.L_x_46:
[----:B------:R-:W-:Y:S05]  /*3ab0*/  BSYNC B1 ;  /* 0x0000000000017941 */ /* 0x000fea0003800000 */
.L_x_45:
[----:B-----5:R-:W-:-:S04]  /*3ac0*/  IMAD.U32 R131, R138, 0x10000, RZ ;  /* 0x000100008a837824 */ /* 0x020fc800078e00ff */
[----:B----4-:R-:W-:Y:S01]  /*3ad0*/  FMUL R132, R131, R140 ;  /* 0x0000008c83847220 */ /* 0x010fe20000400000 */
[----:B------:R-:W-:-:S03]  /*3ae0*/  IADD3 R131, P4, R150, R130, RZ ;  /* 0x0000008296837210 */ /* 0x000fc60007f9e0ff */
[----:B------:R-:W-:Y:S02]  /*3af0*/  FFMA R132, R135, R139, R132 ;  /* 0x0000008b87847223 */ /* 0x000fe40000000084 */
[----:B------:R-:W-:Y:S01]  /*3b00*/  IMAD.X R148, R159, 0x1, R149, P4 ;  /* 0x000000019f947824 */ /* 0x000fe200020e0695 */
[C---:B------:R-:W-:Y:S02]  /*3b10*/  LEA R130, P4, R131.reuse, R12, 0x1 ;  /* 0x0000000c83827211 */ /* 0x040fe400078808ff */
[----:B------:R-:W-:Y:S02]  /*3b20*/  F2FP.BF16.F32.PACK_AB R132, RZ, R132 ;  /* 0x00000084ff84723e */ /* 0x000fe400000010ff */
[----:B------:R-:W-:Y:S02]  /*3b30*/  LEA.HI.X R131, R131, R13, R148, 0x1, P4 ;  /* 0x0000000d83837211 */ /* 0x000fe400020f0c94 */
[----:B0-----:R-:W-:-:S05]  /*3b40*/  PRMT R133, R132, 0x7610, R133 ;  /* 0x0000761084857816 */ /* 0x001fca0000000085 */
[----:B------:R0:W-:Y:S01]  /*3b50*/  @P5 STG.E.U16 desc[UR40][R128.64+0x12], R133 ;  /* 0x0000128580005986 */ /* 0x0001e2000c101528 */
[----:B------:R-:W-:-:S13]  /*3b60*/  ISETP.GT.AND P5, PT, R0, 0x80, P0 ;  /* 0x000000800000780c */ /* 0x000fda00007a4270 */
[----:B------:R4:W2:Y:S01]  /*3b70*/  @P5 LDG.E.LTC128B.U16 R138, desc[UR40][R130.64] ;  /* 0x00000028828a5981 */ /* 0x0008a2000c1e1520 */
[----:B------:R-:W-:Y:S01]  /*3b80*/  IMAD.WIDE.U32 R148, R144, 0x78, R146 ;  /* 0x0000007890947825 */ /* 0x000fe200078e0092 */
[----:B------:R-:W-:Y:S03]  /*3b90*/  BSSY B1, `(.L_x_47) ;  /* 0x0000016000017945 */ /* 0x000fe60003800000 */
[----:B------:R-:W-:Y:S02]  /*3ba0*/  IMAD.IADD R151, R157, 0x1, R149 ;  /* 0x000000019d977824 */ /* 0x000fe400078e0295 */
[----:B------:R-:W-:Y:S02]  /*3bb0*/  IMAD.MOV.U32 R150, RZ, RZ, R148 ;  /* 0x000000ffff967224 */ /* 0x000fe400078e0094 */
[----:B------:R-:W-:Y:S02]  /*3bc0*/  IMAD R5, R5, 0xf0, RZ ;  /* 0x000000f005057824 */ /* 0x000fe400078e02ff */
[----:B0-----:R-:W-:-:S03]  /*3bd0*/  IMAD.WIDE.U32 R132, R142, R144, R150 ;  /* 0x000000908e847225 */ /* 0x001fc600078e0096 */
[----:B------:R-:W-:-:S04]  /*3be0*/  IADD3 R134, P4, R10, R132, RZ ;  /* 0x000000840a867210 */ /* 0x000fc80007f9e0ff */
[----:B------:R-:W-:-:S03]  /*3bf0*/  IADD3.X R135, R11, R141, R133, P4, !PT ;  /* 0x0000008d0b877210 */ /* 0x000fc600027fe485 */
[----:B------:R-:W-:-:S04]  /*3c00*/  IMAD.WIDE.U32 R134, R137, R20, R134 ;  /* 0x0000001489867225 */ /* 0x000fc800078e0086 */
[----:B----4-:R-:W-:Y:S01]  /*3c10*/  IMAD.IADD R131, R21, 0x1, R135 ;  /* 0x0000000115837824 */ /* 0x010fe200078e0287 */
[----:B------:R-:W-:-:S04]  /*3c20*/  LEA R130, P4, R134, R12, 0x1 ;  /* 0x0000000c86827211 */ /* 0x000fc800078808ff */
[----:B------:R-:W-:Y:S02]  /*3c30*/  LEA.HI.X R131, R134, R13, R131, 0x1, P4 ;  /* 0x0000000d86837211 */ /* 0x000fe400020f0c83 */
[----:B------:R-:W-:Y:S01]  /*3c40*/  ISETP.GT.AND P4, PT, R0, 0x80, P3 ;  /* 0x000000800000780c */ /* 0x000fe20001f84270 */
[----:B--2---:R-:W-:-:S04]  /*3c50*/  IMAD.U32 R133, R138, 0x10000, RZ ;  /* 0x000100008a857824 */ /* 0x004fc800078e00ff */
[----:B------:R-:W-:-:S04]  /*3c60*/  FMUL R133, R133, R140 ;  /* 0x0000008c85857220 */ /* 0x000fc80000400000 */
[----:B------:R-:W-:Y:S01]  /*3c70*/  FFMA R120, R120, R139, R133 ;  /* 0x0000008b78787223 */ /* 0x000fe20000000085 */
[----:B------:R-:W-:-:S04]  /*3c80*/  IMAD.WIDE.U32 R132, R4, 0xf0, R128 ;  /* 0x000000f004847825 */ /* 0x000fc800078e0080 */
[----:B------:R-:W-:Y:S01]  /*3c90*/  F2FP.BF16.F32.PACK_AB R120, RZ, R120 ;  /* 0x00000078ff78723e */ /* 0x000fe200000010ff */
[----:B------:R-:W-:Y:S02]  /*3ca0*/  IMAD.IADD R135, R133, 0x1, R5 ;  /* 0x0000000185877824 */ /* 0x000fe400078e0205 */
[----:B------:R-:W-:-:S05]  /*3cb0*/  @P5 IMAD.MOV.U32 R134, RZ, RZ, R132 ;  /* 0x000000ffff865224 */ /* 0x000fca00078e0084 */
[----:B------:R0:W-:Y:S01]  /*3cc0*/  @P5 STG.E.U16 desc[UR40][R134.64], R120 ;  /* 0x0000007886005986 */ /* 0x0001e2000c101528 */
[----:B------:R-:W-:Y:S05]  /*3cd0*/  @!P4 BRA `(.L_x_48) ;  /* 0x000000000004c947 */ /* 0x000fea0003800000 */
[----:B------:R2:W5:Y:S02]  /*3ce0*/  LDG.E.LTC128B.U16 R138, desc[UR40][R130.64+0x2] ;  /* 0x00000228828a7981 */ /* 0x000564000c1e1520 */
.L_x_48:
[----:B------:R-:W-:Y:S05]  /*3cf0*/  BSYNC B1 ;  /* 0x0000000000017941 */ /* 0x000fea0003800000 */
.L_x_47:
[----:B-----5:R-:W-:Y:S01]  /*3d00*/  IMAD.U32 R143, R138, 0x10000, RZ ;  /* 0x000100008a8f7824 */ /* 0x020fe200078e00ff */
[----:B------:R-:W-:Y:S01]  /*3d10*/  IADD3 R148, P5, R146, R148, RZ ;  /* 0x0000009492947210 */ /* 0x000fe20007fbe0ff */
[----:B------:R-:W-:Y:S01]  /*3d20*/  @P4 IMAD.MOV.U32 R146, RZ, RZ, R132 ;  /* 0x000000ffff924224 */ /* 0x000fe200078e0084 */
[----:B------:R-:W-:Y:S01]  /*3d30*/  ISETP.GT.AND P0, PT, R0, 0x88, P0 ;  /* 0x000000880000780c */ /* 0x000fe20000704270 */
[----:B0-----:R-:W-:Y:S01]  /*3d40*/  FMUL R120, R143, R140 ;  /* 0x0000008c8f787220 */ /* 0x001fe20000400000 */
[----:B------:R-:W-:Y:S01]  /*3d50*/  BSSY B1, `(.L_x_49) ;  /* 0x000000d000017945 */ /* 0x000fe20003800000 */
[----:B------:R-:W-:Y:S02]  /*3d60*/  IMAD.X R149, R151, 0x1, R147, P5 ;  /* 0x0000000197957824 */ /* 0x000fe400028e0693 */
[----:B------:R-:W-:Y:S01]  /*3d70*/  FFMA R120, R121, R139, R120 ;  /* 0x0000008b79787223 */ /* 0x000fe20000000078 */
[----:B------:R-:W-:Y:S02]  /*3d80*/  @P4 IMAD.MOV.U32 R147, RZ, RZ, R135 ;  /* 0x000000ffff934224 */ /* 0x000fe400078e0087 */
[----:B------:R-:W-:-:S02]  /*3d90*/  IMAD.WIDE.U32 R142, R142, R144, R148 ;  /* 0x000000908e8e7225 */ /* 0x000fc400078e0094 */
[----:B------:R-:W-:Y:S02]  /*3da0*/  F2FP.BF16.F32.PACK_AB R120, RZ, R120 ;  /* 0x00000078ff78723e */ /* 0x000fe400000010ff */
[----:B------:R-:W-:Y:S02]  /*3db0*/  IADD3 R144, P5, R10, R142, RZ ;  /* 0x0000008e0a907210 */ /* 0x000fe40007fbe0ff */
[----:B------:R-:W-:-:S05]  /*3dc0*/  PRMT R121, R120, 0x7610, R121 ;  /* 0x0000761078797816 */ /* 0x000fca0000000079 */
[----:B------:R0:W-:Y:S01]  /*3dd0*/  @P4 STG.E.U16 desc[UR40][R146.64+0x2], R121 ;  /* 0x0000027992004986 */ /* 0x0001e2000c101528 */
[----:B------:R-:W-:-:S04]  /*3de0*/  LEA R120, P4, R154, R12, 0x1 ;  /* 0x0000000c9a787211 */ /* 0x000fc800078808ff */
[----:B0-----:R-:W-:Y:S01]  /*3df0*/  LEA.HI.X R121, R154, R13, R156, 0x1, P4 ;  /* 0x0000000d9a797211 */ /* 0x001fe200020f0c9c */
[----:B------:R-:W-:Y:S08]  /*3e00*/  @!P0 BRA `(.L_x_50) ;  /* 0x0000000000048947 */ /* 0x000ff00003800000 */
[----:B------:R0:W5:Y:S02]  /*3e10*/  LDG.E.LTC128B.U16 R138, desc[UR40][R120.64] ;  /* 0x00000028788a7981 */ /* 0x000164000c1e1520 */
.L_x_50:
[----:B------:R-:W-:Y:S05]  /*3e20*/  BSYNC B1 ;  /* 0x0000000000017941 */ /* 0x000fea0003800000 */
.L_x_49:
[----:B0----5:R-:W-:Y:S01]  /*3e30*/  IMAD.U32 R121, R138, 0x10000, RZ ;  /* 0x000100008a797824 */ /* 0x021fe200078e00ff */
[----:B------:R-:W-:Y:S01]  /*3e40*/  IADD3.X R145, R11, R141, R143, P5, !PT ;  /* 0x0000008d0b917210 */ /* 0x000fe20002ffe48f */
[----:B------:R-:W-:Y:S01]  /*3e50*/  BSSY B1, `(.L_x_51) ;  /* 0x000000e000017945 */ /* 0x000fe20003800000 */
[----:B------:R-:W-:Y:S01]  /*3e60*/  IADD3 R10, P4, R153, R132, RZ ;  /* 0x00000084990a7210 */ /* 0x000fe20007f9e0ff */
[----:B------:R-:W-:Y:S01]  /*3e70*/  FMUL R11, R121, R140 ;  /* 0x0000008c790b7220 */ /* 0x000fe20000400000 */
[----:B------:R-:W-:Y:S01]  /*3e80*/  ISETP.GT.AND P3, PT, R0, 0x88, P3 ;  /* 0x000000880000780c */ /* 0x000fe20001f64270 */
[----:B------:R-:W-:-:S04]  /*3e90*/  IMAD.WIDE.U32 R120, R137, R20, R144 ;  /* 0x0000001489787225 */ /* 0x000fc800078e0090 */
[----:B------:R-:W-:Y:S01]  /*3ea0*/  FFMA R11, R122, R139, R11 ;  /* 0x0000008b7a0b7223 */ /* 0x000fe2000000000b */
[----:B------:R-:W-:Y:S01]  /*3eb0*/  IMAD.IADD R21, R21, 0x1, R121 ;  /* 0x0000000115157824 */ /* 0x000fe200078e0279 */
[----:B------:R-:W-:-:S03]  /*3ec0*/  LEA R12, P5, R120, R12, 0x1 ;  /* 0x0000000c780c7211 */ /* 0x000fc600078a08ff */
[----:B------:R-:W-:Y:S01]  /*3ed0*/  F2FP.BF16.F32.PACK_AB R20, RZ, R11 ;  /* 0x0000000bff14723e */ /* 0x000fe200000010ff */
[----:B------:R-:W-:Y:S01]  /*3ee0*/  IMAD.X R11, R135, 0x1, R155, P4 ;  /* 0x00000001870b7824 */ /* 0x000fe200020e069b */
[----:B------:R-:W-:-:S04]  /*3ef0*/  LEA.HI.X R13, R120, R13, R21, 0x1, P5 ;  /* 0x0000000d780d7211 */ /* 0x000fc800028f0c15 */
[----:B------:R0:W-:Y:S01]  /*3f00*/  @P0 STG.E.U16 desc[UR40][R10.64], R20 ;  /* 0x000000140a000986 */ /* 0x0001e2000c101528 */
[----:B------:R-:W-:Y:S05]  /*3f10*/  @!P3 BRA `(.L_x_52) ;  /* 0x000000000004b947 */ /* 0x000fea0003800000 */
[----:B------:R4:W5:Y:S02]  /*3f20*/  LDG.E.LTC128B.U16 R138, desc[UR40][R12.64+0x2] ;  /* 0x000002280c8a7981 */ /* 0x000964000c1e1520 */
.L_x_52:
[----:B------:R-:W-:Y:S05]  /*3f30*/  BSYNC B1 ;  /* 0x0000000000017941 */ /* 0x000fea0003800000 */
.L_x_51:
[----:B-----5:R-:W-:Y:S01]  /*3f40*/  IMAD.U32 R21, R138, 0x10000, RZ ;  /* 0x000100008a157824 */ /* 0x020fe200078e00ff */
[----:B------:R-:W-:Y:S01]  /*3f50*/  ISETP.GT.AND P0, PT, R0, 0x80, P1 ;  /* 0x000000800000780c */ /* 0x000fe20000f04270 */
[----:B------:R-:W-:Y:S02]  /*3f60*/  BSSY B1, `(.L_x_53) ;  /* 0x0000007000017945 */ /* 0x000fe40003800000 */
[----:B0-----:R-:W-:-:S04]  /*3f70*/  FMUL R20, R21, R140 ;  /* 0x0000008c15147220 */ /* 0x001fc80000400000 */
[----:B------:R-:W-:-:S05]  /*3f80*/  FFMA R20, R123, R139, R20 ;  /* 0x0000008b7b147223 */ /* 0x000fca0000000014 */
[----:B------:R-:W-:-:S05]  /*3f90*/  F2FP.BF16.F32.PACK_AB R20, RZ, R20 ;  /* 0x00000014ff14723e */ /* 0x000fca00000010ff */
[----:B------:R0:W-:Y:S01]  /*3fa0*/  @P3 STG.E.U16 desc[UR40][R10.64+0x2], R20 ;  /* 0x000002140a003986 */ /* 0x0001e2000c101528 */
[----:B------:R-:W-:Y:S05]  /*3fb0*/  @!P0 BRA `(.L_x_54) ;  /* 0x0000000000048947 */ /* 0x000fea0003800000 */
[----:B------:R0:W5:Y:S02]  /*3fc0*/  LDG.E.LTC128B.U16 R138, desc[UR40][R130.64+0x10] ;  /* 0x00001028828a7981 */ /* 0x000164000c1e1520 */
.L_x_54:
[----:B------:R-:W-:Y:S05]  /*3fd0*/  BSYNC B1 ;  /* 0x0000000000017941 */ /* 0x000fea0003800000 */
.L_x_53:
[----:B-----5:R-:W-:Y:S01]  /*3fe0*/  IMAD.U32 R21, R138, 0x10000, RZ ;  /* 0x000100008a157824 */ /* 0x020fe200078e00ff */
[----:B------:R-:W-:Y:S01]  /*3ff0*/  ISETP.GT.AND P3, PT, R0, 0x80, P2 ;  /* 0x000000800000780c */ /* 0x000fe20001764270 */
[----:B0-----:R-:W-:Y:S01]  /*4000*/  @P0 IMAD.MOV.U32 R20, RZ, RZ, R132 ;  /* 0x000000ffff140224 */ /* 0x001fe200078e0084 */
[----:B------:R-:W-:Y:S01]  /*4010*/  BSSY B1, `(.L_x_55) ;  /* 0x0000009000017945 */ /* 0x000fe20003800000 */
[----:B------:R-:W-:-:S04]  /*4020*/  FMUL R21, R21, R140 ;  /* 0x0000008c15157220 */ /* 0x000fc80000400000 */
[----:B------:R-:W-:-:S05]  /*4030*/  FFMA R21, R124, R139, R21 ;  /* 0x0000008b7c157223 */ /* 0x000fca0000000015 */
[----:B------:R-:W-:-:S04]  /*4040*/  F2FP.BF16.F32.PACK_AB R21, RZ, R21 ;  /* 0x00000015ff15723e */ /* 0x000fc800000010ff */
[----:B------:R-:W-:Y:S01]  /*4050*/  PRMT R120, R21, 0x7610, R120 ;  /* 0x0000761015787816 */ /* 0x000fe20000000078 */
[----:B------:R-:W-:-:S05]  /*4060*/  @P0 IMAD.MOV.U32 R21, RZ, RZ, R135 ;  /* 0x000000ffff150224 */ /* 0x000fca00078e0087 */
[----:B------:R0:W-:Y:S01]  /*4070*/  @P0 STG.E.U16 desc[UR40][R20.64+0x10], R120 ;  /* 0x0000107814000986 */ /* 0x0001e2000c101528 */
[----:B------:R-:W-:Y:S05]  /*4080*/  @!P3 BRA `(.L_x_56) ;  /* 0x000000000004b947 */ /* 0x000fea0003800000 */
[----:B------:R0:W5:Y:S02]  /*4090*/  LDG.E.LTC128B.U16 R138, desc[UR40][R130.64+0x12] ;  /* 0x00001228828a7981 */ /* 0x000164000c1e1520 */
.L_x_56:
[----:B------:R-:W-:Y:S05]  /*40a0*/  BSYNC B1 ;  /* 0x0000000000017941 */ /* 0x000fea0003800000 */
.L_x_55:
[----:B0----5:R-:W-:Y:S01]  /*40b0*/  IMAD.U32 R21, R138, 0x10000, RZ ;  /* 0x000100008a157824 */ /* 0x021fe200078e00ff */
[----:B------:R-:W-:Y:S01]  /*40c0*/  ISETP.GT.AND P1, PT, R0, 0x88, P1 ;  /* 0x000000880000780c */ /* 0x000fe20000f24270 */
[----:B------:R-:W-:Y:S01]  /*40d0*/  @P3 IMAD.MOV.U32 R133, RZ, RZ, R135 ;  /* 0x000000ffff853224 */ /* 0x000fe200078e0087 */
[----:B------:R-:W-:Y:S01]  /*40e0*/  BSSY B1, `(.L_x_57) ;  /* 0x0000007000017945 */ /* 0x000fe20003800000 */
[----:B------:R-:W-:-:S04]  /*40f0*/  FMUL R20, R21, R140 ;  /* 0x0000008c15147220 */ /* 0x000fc80000400000 */
[----:B------:R-:W-:-:S05]  /*4100*/  FFMA R20, R125, R139, R20 ;  /* 0x0000008b7d147223 */ /* 0x000fca0000000014 */
[----:B------:R-:W-:-:S05]  /*4110*/  F2FP.BF16.F32.PACK_AB R20, RZ, R20 ;  /* 0x00000014ff14723e */ /* 0x000fca00000010ff */
[----:B------:R0:W-:Y:S01]  /*4120*/  @P3 STG.E.U16 desc[UR40][R132.64+0x12], R20 ;  /* 0x0000121484003986 */ /* 0x0001e2000c101528 */
[----:B------:R-:W-:Y:S05]  /*4130*/  @!P1 BRA `(.L_x_58) ;  /* 0x0000000000049947 */ /* 0x000fea0003800000 */
[----:B------:R0:W5:Y:S02]  /*4140*/  LDG.E.LTC128B.U16 R138, desc[UR40][R12.64+0x10] ;  /* 0x000010280c8a7981 */ /* 0x000164000c1e1520 */
.L_x_58:
[----:B------:R-:W-:Y:S05]  /*4150*/  BSYNC B1 ;  /* 0x0000000000017941 */ /* 0x000fea0003800000 */
.L_x_57:
        /* <DEDUP_REMOVED lines=9> */
.L_x_60:
[----:B------:R-:W-:Y:S05]  /*41f0*/  BSYNC B1 ;  /* 0x0000000000017941 */ /* 0x000fea0003800000 */
.L_x_59:
[----:B0----5:R-:W-:Y:S01]  /*4200*/  IMAD.U32 R21, R138, 0x10000, RZ ;  /* 0x000100008a157824 */ /* 0x021fe200078e00ff */
[----:B------:R-:W-:Y:S01]  /*4210*/  ISETP.GT.AND P3, PT, R3, 0x10, PT ;  /* 0x000000100300780c */ /* 0x000fe20003f64270 */
[----:B------:R-:W-:Y:S02]  /*4220*/  BSSY B1, `(.L_x_61) ;  /* 0x0000008000017945 */ /* 0x000fe40003800000 */
[----:B------:R-:W-:Y:S01]  /*4230*/  FMUL R20, R21, R140 ;  /* 0x0000008c15147220 */ /* 0x000fe20000400000 */
[----:B------:R-:W-:-:S03]  /*4240*/  ISETP.GT.AND P0, PT, R0, RZ, P3 ;  /* 0x000000ff0000720c */ /* 0x000fc60001f04270 */
[----:B------:R-:W-:-:S05]  /*4250*/  FFMA R20, R127, R139, R20 ;  /* 0x0000008b7f147223 */ /* 0x000fca0000000014 */
[----:B------:R-:W-:-:S05]  /*4260*/  F2FP.BF16.F32.PACK_AB R20, RZ, R20 ;  /* 0x00000014ff14723e */ /* 0x000fca00000010ff */
[----:B------:R0:W-:Y:S01]  /*4270*/  @P2 STG.E.U16 desc[UR40][R10.64+0x12], R20 ;  /* 0x000012140a002986 */ /* 0x0001e2000c101528 */
[----:B------:R-:W-:Y:S05]  /*4280*/  @!P0 BRA `(.L_x_62) ;  /* 0x0000000000048947 */ /* 0x000fea0003800000 */
[----:B------:R0:W5:Y:S02]  /*4290*/  LDG.E.LTC128B.U16 R138, desc[UR40][R8.64+0x20] ;  /* 0x00002028088a7981 */ /* 0x000164000c1e1520 */
.L_x_62:
[----:B------:R-:W-:Y:S05]  /*42a0*/  BSYNC B1 ;  /* 0x0000000000017941 */ /* 0x000fea0003800000 */
.L_x_61:
        /* <DEDUP_REMOVED lines=10> */
.L_x_64:
[----:B------:R-:W-:Y:S05]  /*4350*/  BSYNC B1 ;  /* 0x0000000000017941 */ /* 0x000fea0003800000 */
.L_x_63:
[----:B0----5:R-:W-:Y:S01]  /*4360*/  IMAD.U32 R11, R138, 0x10000, RZ ;  /* 0x000100008a0b7824 */ /* 0x021fe200078e00ff */
        /* <DEDUP_REMOVED lines=8> */
.L_x_66:
[----:B------:R-:W-:Y:S05]  /*43f0*/  BSYNC B1 ;  /* 0x0000000000017941 */ /* 0x000fea0003800000 */
.L_x_65:
        /* <DEDUP_REMOVED lines=9> */
.L_x_68:
[----:B------:R-:W-:Y:S05]  /*4490*/  BSYNC B1 ;  /* 0x0000000000017941 */ /* 0x000fea0003800000 */
.L_x_67:
        /* <DEDUP_REMOVED lines=10> */
.L_x_70:
[----:B------:R-:W-:Y:S05]  /*4540*/  BSYNC B1 ;  /* 0x0000000000017941 */ /* 0x000fea0003800000 */
.L_x_69:
[----:B-----5:R-:W-:Y:S01]  /*4550*/  IMAD.U32 R11, R138, 0x10000, RZ ;  /* 0x000100008a0b7824 */ /* 0x020fe200078e00ff */
        /* <DEDUP_REMOVED lines=9> */
.L_x_72:
[----:B------:R-:W-:Y:S05]  /*45f0*/  BSYNC B1 ;  /* 0x0000000000017941 */ /* 0x000fea0003800000 */
.L_x_71:
        /* <DEDUP_REMOVED lines=9> */
.L_x_74:
[----:B------:R-:W-:Y:S05]  /*4690*/  BSYNC B1 ;  /* 0x0000000000017941 */ /* 0x000fea0003800000 */
.L_x_73:
        /* <DEDUP_REMOVED lines=9> */
.L_x_76:
[----:B------:R-:W-:Y:S05]  /*4730*/  BSYNC B1 ;  /* 0x0000000000017941 */ /* 0x000fea0003800000 */
.L_x_75:
        /* <DEDUP_REMOVED lines=9> */
.L_x_78:
[----:B------:R-:W-:Y:S05]  /*47d0*/  BSYNC B1 ;  /* 0x0000000000017941 */ /* 0x000fea0003800000 */
.L_x_77:
[----:B-----5:R-:W-:Y:S01]  /*47e0*/  IMAD.U32 R11, R138, 0x10000, RZ ;  /* 0x000100008a0b7824 */ /* 0x020fe200078e00ff */
[----:B------:R-:W-:Y:S01]  /*47f0*/  ISETP.GT.AND P4, PT, R0, 0x80, P2 ;  /* 0x000000800000780c */ /* 0x000fe20001784270 */
[----:B------:R-:W-:Y:S02]  /*4800*/  BSSY B1, `(.L_x_79) ;  /* 0x000000a000017945 */ /* 0x000fe40003800000 */
[----:B------:R-:W-:-:S04]  /*4810*/  FMUL R11, R11, R140 ;  /* 0x0000008c0b0b7220 */ /* 0x000fc80000400000 */
[----:B------:R-:W-:Y:S01]  /*4820*/  FFMA R104, R104, R139, R11 ;  /* 0x0000008b68687223 */ /* 0x000fe2000000000b */
[----:B0-----:R-:W-:-:S04]  /*4830*/  IMAD.WIDE.U32 R10, R4, 0xf0, R128 ;  /* 0x000000f0040a7825 */ /* 0x001fc800078e0080 */
[----:B------:R-:W-:Y:S01]  /*4840*/  F2FP.BF16.F32.PACK_AB R104, RZ, R104 ;  /* 0x00000068ff68723e */ /* 0x000fe200000010ff */
[----:B------:R-:W-:Y:S02]  /*4850*/  IMAD.IADD R5, R5, 0x1, R11 ;  /* 0x0000000105057824 */ /* 0x000fe400078e020b */
[----:B------:R-:W-:-:S05]  /*4860*/  IMAD.MOV.U32 R4, RZ, RZ, R10 ;  /* 0x000000ffff047224 */ /* 0x000fca00078e000a */
[----:B------:R0:W-:Y:S01]  /*4870*/  @P5 STG.E.U16 desc[UR40][R4.64+0x20], R104 ;  /* 0x0000206804005986 */ /* 0x0001e2000c101528 */
[----:B------:R-:W-:Y:S05]  /*4880*/  @!P4 BRA `(.L_x_80) ;  /* 0x000000000004c947 */ /* 0x000fea0003800000 */
[----:B------:R0:W5:Y:S02]  /*4890*/  LDG.E.LTC128B.U16 R138, desc[UR40][R130.64+0x22] ;  /* 0x00002228828a7981 */ /* 0x000164000c1e1520 */
.L_x_80:
[----:B------:R-:W-:Y:S05]  /*48a0*/  BSYNC B1 ;  /* 0x0000000000017941 */ /* 0x000fea0003800000 */
.L_x_79:
        /* <DEDUP_REMOVED lines=9> */
.L_x_82:
[----:B------:R-:W-:Y:S05]  /*4940*/  BSYNC B1 ;  /* 0x0000000000017941 */ /* 0x000fea0003800000 */
.L_x_81:
[----:B-----5:R-:W-:Y:S01]  /*4950*/  IMAD.U32 R11, R138, 0x10000, RZ ;  /* 0x000100008a0b7824 */ /* 0x020fe200078e00ff */
[----:B------:R-:W-:Y:S01]  /*4960*/  IADD3 R10, P4, R153, R10, RZ ;  /* 0x0000000a990a7210 */ /* 0x000fe20007f9e0ff */
[----:B------:R-:W-:Y:S01]  /*4970*/  BSSY B1, `(.L_x_83) ;  /* 0x0000009000017945 */ /* 0x000fe20003800000 */
[----:B------:R-:W-:Y:S01]  /*4980*/  ISETP.GT.AND P2, PT, R0, 0x88, P2 ;  /* 0x000000880000780c */ /* 0x000fe20001744270 */
[----:B------:R-:W-:-:S04]  /*4990*/  FMUL R11, R11, R140 ;  /* 0x0000008c0b0b7220 */ /* 0x000fc80000400000 */
[----:B------:R-:W-:-:S05]  /*49a0*/  FFMA R11, R106, R139, R11 ;  /* 0x0000008b6a0b7223 */ /* 0x000fca000000000b */
[----:B0-----:R-:W-:Y:S01]  /*49b0*/  F2FP.BF16.F32.PACK_AB R20, RZ, R11 ;  /* 0x0000000bff14723e */ /* 0x001fe200000010ff */
[----:B------:R-:W-:-:S05]  /*49c0*/  IMAD.X R11, R155, 0x1, R5, P4 ;  /* 0x000000019b0b7824 */ /* 0x000fca00020e0605 */
[----:B------:R0:W-:Y:S01]  /*49d0*/  @P3 STG.E.U16 desc[UR40][R10.64+0x20], R20 ;  /* 0x000020140a003986 */ /* 0x0001e2000c101528 */
[----:B------:R-:W-:Y:S05]  /*49e0*/  @!P2 BRA `(.L_x_84) ;  /* 0x000000000004a947 */ /* 0x000fea0003800000 */
[----:B------:R0:W5:Y:S02]  /*49f0*/  LDG.E.LTC128B.U16 R138, desc[UR40][R12.64+0x22] ;  /* 0x000022280c8a7981 */ /* 0x000164000c1e1520 */
.L_x_84:
[----:B------:R-:W-:Y:S05]  /*4a00*/  BSYNC B1 ;  /* 0x0000000000017941 */ /* 0x000fea0003800000 */
.L_x_83:
        /* <DEDUP_REMOVED lines=9> */
.L_x_86:
[----:B------:R-:W-:Y:S05]  /*4aa0*/  BSYNC B1 ;  /* 0x0000000000017941 */ /* 0x000fea0003800000 */
.L_x_85:
        /* <DEDUP_REMOVED lines=9> */
.L_x_88:
[----:B------:R-:W-:Y:S05]  /*4b40*/  BSYNC B1 ;  /* 0x0000000000017941 */ /* 0x000fea0003800000 */
.L_x_87:
        /* <DEDUP_REMOVED lines=9> */
.L_x_90:
[----:B------:R-:W-:Y:S05]  /*4be0*/  BSYNC B1 ;  /* 0x0000000000017941 */ /* 0x000fea0003800000 */
.L_x_89:
        /* <DEDUP_REMOVED lines=9> */
.L_x_92:
[----:B------:R-:W-:Y:S05]  /*4c80*/  BSYNC B1 ;  /* 0x0000000000017941 */ /* 0x000fea0003800000 */
.L_x_91:
        /* <DEDUP_REMOVED lines=10> */
.L_x_94:
[----:B------:R-:W-:Y:S05]  /*4d30*/  BSYNC B1 ;  /* 0x0000000000017941 */ /* 0x000fea0003800000 */
.L_x_93:
        /* <DEDUP_REMOVED lines=10> */
.L_x_96:
[----:B------:R-:W-:Y:S05]  /*4de0*/  BSYNC B1 ;  /* 0x0000000000017941 */ /* 0x000fea0003800000 */
.L_x_95:
        /* <DEDUP_REMOVED lines=9> */
.L_x_98:
[----:B------:R-:W-:Y:S05]  /*4e80*/  BSYNC B1 ;  /* 0x0000000000017941 */ /* 0x000fea0003800000 */
.L_x_97:
        /* <DEDUP_REMOVED lines=9> */
.L_x_100:
[----:B------:R-:W-:Y:S05]  /*4f20*/  BSYNC B1 ;  /* 0x0000000000017941 */ /* 0x000fea0003800000 */
.L_x_99:
        /* <DEDUP_REMOVED lines=10> */
.L_x_102:
[----:B------:R-:W-:Y:S05]  /*4fd0*/  BSYNC B1 ;  /* 0x0000000000017941 */ /* 0x000fea0003800000 */
.L_x_101:
        /* <DEDUP_REMOVED lines=10> */
.L_x_104:
[----:B------:R-:W-:Y:S05]  /*5080*/  BSYNC B1 ;  /* 0x0000000000017941 */ /* 0x000fea0003800000 */
.L_x_103:
        /* <DEDUP_REMOVED lines=9> */
.L_x_106:
[----:B------:R-:W-:Y:S05]  /*5120*/  BSYNC B1 ;  /* 0x0000000000017941 */ /* 0x000fea0003800000 */
.L_x_105:
        /* <DEDUP_REMOVED lines=9> */
.L_x_108:
[----:B------:R-:W-:Y:S05]  /*51c0*/  BSYNC B1 ;  /* 0x0000000000017941 */ /* 0x000fea0003800000 */
.L_x_107:
        /* <DEDUP_REMOVED lines=9> */
.L_x_110:
[----:B------:R-:W-:Y:S05]  /*5260*/  BSYNC B1 ;  /* 0x0000000000017941 */ /* 0x000fea0003800000 */
.L_x_109:
        /* <DEDUP_REMOVED lines=9> */
.L_x_112:
[----:B------:R-:W-:Y:S05]  /*5300*/  BSYNC B1 ;  /* 0x0000000000017941 */ /* 0x000fea0003800000 */
.L_x_111:
        /* <DEDUP_REMOVED lines=9> */
.L_x_114:
[----:B------:R-:W-:Y:S05]  /*53a0*/  BSYNC B1 ;  /* 0x0000000000017941 */ /* 0x000fea0003800000 */
.L_x_113:
        /* <DEDUP_REMOVED lines=9> */
.L_x_116:
[----:B------:R-:W-:Y:S05]  /*5440*/  BSYNC B1 ;  /* 0x0000000000017941 */ /* 0x000fea0003800000 */
.L_x_115:
        /* <DEDUP_REMOVED lines=9> */
.L_x_118:
[----:B------:R-:W-:Y:S05]  /*54e0*/  BSYNC B1 ;  /* 0x0000000000017941 */ /* 0x000fea0003800000 */
.L_x_117:
        /* <DEDUP_REMOVED lines=9> */
.L_x_120:
[----:B------:R-:W-:Y:S05]  /*5580*/  BSYNC B1 ;  /* 0x0000000000017941 */ /* 0x000fea0003800000 */
.L_x_119:
        /* <DEDUP_REMOVED lines=9> */
.L_x_122:
[----:B------:R-:W-:Y:S05]  /*5620*/  BSYNC B1 ;  /* 0x0000000000017941 */ /* 0x000fea0003800000 */
.L_x_121:
        /* <DEDUP_REMOVED lines=9> */
.L_x_124:
[----:B------:R-:W-:Y:S05]  /*56c0*/  BSYNC B1 ;  /* 0x0000000000017941 */ /* 0x000fea0003800000 */
.L_x_123:
        /* <DEDUP_REMOVED lines=10> */
.L_x_126:
[----:B------:R-:W-:Y:S05]  /*5770*/  BSYNC B1 ;  /* 0x0000000000017941 */ /* 0x000fea0003800000 */
.L_x_125:
        /* <DEDUP_REMOVED lines=10> */
.L_x_128:
[----:B------:R-:W-:Y:S05]  /*5820*/  BSYNC B1 ;  /* 0x0000000000017941 */ /* 0x000fea0003800000 */
.L_x_127:
        /* <DEDUP_REMOVED lines=9> */
.L_x_130:
[----:B------:R-:W-:Y:S05]  /*58c0*/  BSYNC B1 ;  /* 0x0000000000017941 */ /* 0x000fea0003800000 */
.L_x_129:
        /* <DEDUP_REMOVED lines=9> */
.L_x_132:
[----:B------:R-:W-:Y:S05]  /*5960*/  BSYNC B1 ;  /* 0x0000000000017941 */ /* 0x000fea0003800000 */
.L_x_131:
        /* <DEDUP_REMOVED lines=10> */
.L_x_134:
[----:B------:R-:W-:Y:S05]  /*5a10*/  BSYNC B1 ;  /* 0x0000000000017941 */ /* 0x000fea0003800000 */
.L_x_133:
        /* <DEDUP_REMOVED lines=10> */
.L_x_136:
[----:B------:R-:W-:Y:S05]  /*5ac0*/  BSYNC B1 ;  /* 0x0000000000017941 */ /* 0x000fea0003800000 */
.L_x_135:
        /* <DEDUP_REMOVED lines=9> */
.L_x_138:
[----:B------:R-:W-:Y:S05]  /*5b60*/  BSYNC B1 ;  /* 0x0000000000017941 */ /* 0x000fea0003800000 */
.L_x_137:
        /* <DEDUP_REMOVED lines=9> */
.L_x_140:
[----:B------:R-:W-:Y:S05]  /*5c00*/  BSYNC B1 ;  /* 0x0000000000017941 */ /* 0x000fea0003800000 */
.L_x_139:
        /* <DEDUP_REMOVED lines=9> */
.L_x_142:
[----:B------:R-:W-:Y:S05]  /*5ca0*/  BSYNC B1 ;  /* 0x0000000000017941 */ /* 0x000fea0003800000 */
.L_x_141:
        /* <DEDUP_REMOVED lines=9> */
.L_x_144:
[----:B------:R-:W-:Y:S05]  /*5d40*/  BSYNC B1 ;  /* 0x0000000000017941 */ /* 0x000fea0003800000 */
.L_x_143:
        /* <DEDUP_REMOVED lines=9> */
.L_x_146:
[----:B------:R-:W-:Y:S05]  /*5de0*/  BSYNC B1 ;  /* 0x0000000000017941 */ /* 0x000fea0003800000 */
.L_x_145:
        /* <DEDUP_REMOVED lines=9> */
.L_x_148:
[----:B------:R-:W-:Y:S05]  /*5e80*/  BSYNC B1 ;  /* 0x0000000000017941 */ /* 0x000fea0003800000 */
.L_x_147:
        /* <DEDUP_REMOVED lines=9> */
.L_x_150:
[----:B------:R-:W-:Y:S05]  /*5f20*/  BSYNC B1 ;  /* 0x0000000000017941 */ /* 0x000fea0003800000 */
.L_x_149:
        /* <DEDUP_REMOVED lines=9> */
.L_x_152:
[----:B------:R-:W-:Y:S05]  /*5fc0*/  BSYNC B1 ;  /* 0x0000000000017941 */ /* 0x000fea0003800000 */
.L_x_151:
        /* <DEDUP_REMOVED lines=9> */
.L_x_154:
[----:B------:R-:W-:Y:S05]  /*6060*/  BSYNC B1 ;  /* 0x0000000000017941 */ /* 0x000fea0003800000 */
.L_x_153:
        /* <DEDUP_REMOVED lines=9> */
.L_x_156:
[----:B------:R-:W-:Y:S05]  /*6100*/  BSYNC B1 ;  /* 0x0000000000017941 */ /* 0x000fea0003800000 */
.L_x_155:
        /* <DEDUP_REMOVED lines=10> */
.L_x_158:
[----:B------:R-:W-:Y:S05]  /*61b0*/  BSYNC B1 ;  /* 0x0000000000017941 */ /* 0x000fea0003800000 */
.L_x_157:
        /* <DEDUP_REMOVED lines=10> */
.L_x_160:
[----:B------:R-:W-:Y:S05]  /*6260*/  BSYNC B1 ;  /* 0x0000000000017941 */ /* 0x000fea0003800000 */
.L_x_159:
        /* <DEDUP_REMOVED lines=9> */
.L_x_162:
[----:B------:R-:W-:Y:S05]  /*6300*/  BSYNC B1 ;  /* 0x0000000000017941 */ /* 0x000fea0003800000 */
.L_x_161:
        /* <DEDUP_REMOVED lines=9> */
.L_x_164:
[----:B------:R-:W-:Y:S05]  /*63a0*/  BSYNC B1 ;  /* 0x0000000000017941 */ /* 0x000fea0003800000 */
.L_x_163:
        /* <DEDUP_REMOVED lines=10> */
.L_x_166:
[----:B------:R-:W-:Y:S05]  /*6450*/  BSYNC B1 ;  /* 0x0000000000017941 */ /* 0x000fea0003800000 */
.L_x_165:
        /* <DEDUP_REMOVED lines=10> */
.L_x_168:
[----:B------:R-:W-:Y:S05]  /*6500*/  BSYNC B1 ;  /* 0x0000000000017941 */ /* 0x000fea0003800000 */
.L_x_167:
        /* <DEDUP_REMOVED lines=9> */
.L_x_170:
[----:B------:R-:W-:Y:S05]  /*65a0*/  BSYNC B1 ;  /* 0x0000000000017941 */ /* 0x000fea0003800000 */
.L_x_169:
        /* <DEDUP_REMOVED lines=9> */
.L_x_172:
[----:B------:R-:W-:Y:S05]  /*6640*/  BSYNC B1 ;  /* 0x0000000000017941 */ /* 0x000fea0003800000 */
.L_x_171:
        /* <DEDUP_REMOVED lines=9> */
.L_x_174:
[----:B------:R-:W-:Y:S05]  /*66e0*/  BSYNC B1 ;  /* 0x0000000000017941 */ /* 0x000fea0003800000 */
.L_x_173:
        /* <DEDUP_REMOVED lines=9> */
.L_x_176:
[----:B------:R-:W-:Y:S05]  /*6780*/  BSYNC B1 ;  /* 0x0000000000017941 */ /* 0x000fea0003800000 */
.L_x_175:
        /* <DEDUP_REMOVED lines=9> */
.L_x_178:
[----:B------:R-:W-:Y:S05]  /*6820*/  BSYNC B1 ;  /* 0x0000000000017941 */ /* 0x000fea0003800000 */
.L_x_177:
        /* <DEDUP_REMOVED lines=9> */
.L_x_180:
[----:B------:R-:W-:Y:S05]  /*68c0*/  BSYNC B1 ;  /* 0x0000000000017941 */ /* 0x000fea0003800000 */
.L_x_179:
        /* <DEDUP_REMOVED lines=9> */
.L_x_182:
[----:B------:R-:W-:Y:S05]  /*6960*/  BSYNC B1 ;  /* 0x0000000000017941 */ /* 0x000fea0003800000 */
.L_x_181:
        /* <DEDUP_REMOVED lines=9> */
.L_x_184:
[----:B------:R-:W-:Y:S05]  /*6a00*/  BSYNC B1 ;  /* 0x0000000000017941 */ /* 0x000fea0003800000 */
.L_x_183:
        /* <DEDUP_REMOVED lines=9> */
.L_x_186:
[----:B------:R-:W-:Y:S05]  /*6aa0*/  BSYNC B1 ;  /* 0x0000000000017941 */ /* 0x000fea0003800000 */
.L_x_185:
        /* <DEDUP_REMOVED lines=9> */
.L_x_188:
[----:B------:R-:W-:Y:S05]  /*6b40*/  BSYNC B1 ;  /* 0x0000000000017941 */ /* 0x000fea0003800000 */
.L_x_187:
        /* <DEDUP_REMOVED lines=10> */
.L_x_190:
[----:B------:R-:W-:Y:S05]  /*6bf0*/  BSYNC B1 ;  /* 0x0000000000017941 */ /* 0x000fea0003800000 */
.L_x_189:
        /* <DEDUP_REMOVED lines=10> */
.L_x_192:
[----:B------:R-:W-:Y:S05]  /*6ca0*/  BSYNC B1 ;  /* 0x0000000000017941 */ /* 0x000fea0003800000 */
.L_x_191:
        /* <DEDUP_REMOVED lines=9> */
.L_x_194:
[----:B------:R-:W-:Y:S05]  /*6d40*/  BSYNC B1 ;  /* 0x0000000000017941 */ /* 0x000fea0003800000 */
.L_x_193:
        /* <DEDUP_REMOVED lines=9> */
.L_x_196:
[----:B------:R-:W-:Y:S05]  /*6de0*/  BSYNC B1 ;  /* 0x0000000000017941 */ /* 0x000fea0003800000 */
.L_x_195:
        /* <DEDUP_REMOVED lines=10> */
.L_x_198:
[----:B------:R-:W-:Y:S05]  /*6e90*/  BSYNC B1 ;  /* 0x0000000000017941 */ /* 0x000fea0003800000 */
.L_x_197:
        /* <DEDUP_REMOVED lines=10> */
.L_x_200:
[----:B------:R-:W-:Y:S05]  /*6f40*/  BSYNC B1 ;  /* 0x0000000000017941 */ /* 0x000fea0003800000 */
.L_x_199:
        /* <DEDUP_REMOVED lines=9> */
.L_x_202:
[----:B------:R-:W-:Y:S05]  /*6fe0*/  BSYNC B1 ;  /* 0x0000000000017941 */ /* 0x000fea0003800000 */
.L_x_201:
        /* <DEDUP_REMOVED lines=9> */
.L_x_204:
[----:B------:R-:W-:Y:S05]  /*7080*/  BSYNC B1 ;  /* 0x0000000000017941 */ /* 0x000fea0003800000 */
.L_x_203:
        /* <DEDUP_REMOVED lines=9> */
.L_x_206:
[----:B------:R-:W-:Y:S05]  /*7120*/  BSYNC B1 ;  /* 0x0000000000017941 */ /* 0x000fea0003800000 */
.L_x_205:
        /* <DEDUP_REMOVED lines=9> */
.L_x_208:
[----:B------:R-:W-:Y:S05]  /*71c0*/  BSYNC B1 ;  /* 0x0000000000017941 */ /* 0x000fea0003800000 */
.L_x_207:
        /* <DEDUP_REMOVED lines=9> */
.L_x_210:
[----:B------:R-:W-:Y:S05]  /*7260*/  BSYNC B1 ;  /* 0x0000000000017941 */ /* 0x000fea0003800000 */
.L_x_209:
        /* <DEDUP_REMOVED lines=9> */
.L_x_212:
[----:B------:R-:W-:Y:S05]  /*7300*/  BSYNC B1 ;  /* 0x0000000000017941 */ /* 0x000fea0003800000 */
.L_x_211:
        /* <DEDUP_REMOVED lines=9> */
.L_x_214:
[----:B------:R-:W-:Y:S05]  /*73a0*/  BSYNC B1 ;  /* 0x0000000000017941 */ /* 0x000fea0003800000 */
.L_x_213:
        /* <DEDUP_REMOVED lines=9> */
.L_x_216:
[----:B------:R-:W-:Y:S05]  /*7440*/  BSYNC B1 ;  /* 0x0000000000017941 */ /* 0x000fea0003800000 */
.L_x_215:
        /* <DEDUP_REMOVED lines=9> */
.L_x_218:
[----:B------:R-:W-:Y:S05]  /*74e0*/  BSYNC B1 ;  /* 0x0000000000017941 */ /* 0x000fea0003800000 */
.L_x_217:
        /* <DEDUP_REMOVED lines=9> */
.L_x_220:
[----:B------:R-:W-:Y:S05]  /*7580*/  BSYNC B1 ;  /* 0x0000000000017941 */ /* 0x000fea0003800000 */
.L_x_219:
        /* <DEDUP_REMOVED lines=10> */
.L_x_222:
[----:B------:R-:W-:Y:S05]  /*7630*/  BSYNC B1 ;  /* 0x0000000000017941 */ /* 0x000fea0003800000 */
.L_x_221:
        /* <DEDUP_REMOVED lines=10> */
.L_x_224:
[----:B------:R-:W-:Y:S05]  /*76e0*/  BSYNC B1 ;  /* 0x0000000000017941 */ /* 0x000fea0003800000 */
.L_x_223:
        /* <DEDUP_REMOVED lines=9> */
.L_x_226:
[----:B------:R-:W-:Y:S05]  /*7780*/  BSYNC B1 ;  /* 0x0000000000017941 */ /* 0x000fea0003800000 */
.L_x_225:
        /* <DEDUP_REMOVED lines=9> */
.L_x_228:
[----:B------:R-:W-:Y:S05]  /*7820*/  BSYNC B1 ;  /* 0x0000000000017941 */ /* 0x000fea0003800000 */
.L_x_227:
        /* <DEDUP_REMOVED lines=10> */
.L_x_230:
[----:B------:R-:W-:Y:S05]  /*78d0*/  BSYNC B1 ;  /* 0x0000000000017941 */ /* 0x000fea0003800000 */
.L_x_229:
        /* <DEDUP_REMOVED lines=10> */
.L_x_232:
[----:B------:R-:W-:Y:S05]  /*7980*/  BSYNC B1 ;  /* 0x0000000000017941 */ /* 0x000fea0003800000 */
.L_x_231:
[----:B-----5:R-:W-:Y:S01]  /*7990*/  IMAD.U32 R3, R138, 0x10000, RZ ;  /* 0x000100008a037824 */ /* 0x020fe200078e00ff */
[----:B------:R-:W-:Y:S01]  /*79a0*/  ISETP.GT.AND P5, PT, R0, 0x8, P1 ;  /* 0x000000080000780c */ /* 0x000fe20000fa4270 */
[----:B------:R-:W-:Y:S02]  /*79b0*/  BSSY B1, `(.L_x_233) ;  /* 0x0000007000017945 */ /* 0x000fe40003800000 */
[----:B01-3--:R-:W-:-:S04]  /*79c0*/  FMUL R8, R3, R140 ;  /* 0x0000008c03087220 */ /* 0x00bfc80000400000 */
[----:B------:R-:W-:-:S05]  /*79d0*/  FFMA R8, R37, R139, R8 ;  /* 0x0000008b25087223 */ /* 0x000fca0000000008 */
[----:B------:R-:W-:-:S05]  /*79e0*/  F2FP.BF16.F32.PACK_AB R8, RZ, R8 ;  /* 0x00000008ff08723e */ /* 0x000fca00000010ff */
[----:B------:R0:W-:Y:S01]  /*79f0*/  @P4 STG.E.U16 desc[UR40][R6.64+0xd2], R8 ;  /* 0x0000d20806004986 */ /* 0x0001e2000c101528 */
[----:B------:R-:W-:Y:S05]  /*7a00*/  @!P5 BRA `(.L_x_234) ;  /* 0x000000000004d947 */ /* 0x000fea0003800000 */
[----:B------:R1:W5:Y:S02]  /*7a10*/  LDG.E.LTC128B.U16 R138, desc[UR40][R14.64+0xd0] ;  /* 0x0000d0280e8a7981 */ /* 0x000364000c1e1520 */
.L_x_234:
[----:B------:R-:W-:Y:S05]  /*7a20*/  BSYNC B1 ;  /* 0x0000000000017941 */ /* 0x000fea0003800000 */
.L_x_233:
        /* <DEDUP_REMOVED lines=9> */
.L_x_236:
[----:B------:R-:W-:Y:S05]  /*7ac0*/  BSYNC B1 ;  /* 0x0000000000017941 */ /* 0x000fea0003800000 */
.L_x_235:
[----:B---3-5:R-:W-:Y:S01]  /*7ad0*/  IMAD.U32 R3, R138, 0x10000, RZ ;  /* 0x000100008a037824 */ /* 0x028fe200078e00ff */
        /* <DEDUP_REMOVED lines=8> */
.L_x_238:
[----:B------:R-:W-:Y:S05]  /*7b60*/  BSYNC B1 ;  /* 0x0000000000017941 */ /* 0x000fea0003800000 */
.L_x_237:
        /* <DEDUP_REMOVED lines=9> */
.L_x_240:
[----:B------:R-:W-:Y:S05]  /*7c00*/  BSYNC B1 ;  /* 0x0000000000017941 */ /* 0x000fea0003800000 */
.L_x_239:
        /* <DEDUP_REMOVED lines=9> */
.L_x_242:
[----:B------:R-:W-:Y:S05]  /*7ca0*/  BSYNC B1 ;  /* 0x0000000000017941 */ /* 0x000fea0003800000 */
.L_x_241:
        /* <DEDUP_REMOVED lines=9> */
.L_x_244:
[----:B------:R-:W-:Y:S05]  /*7d40*/  BSYNC B1 ;  /* 0x0000000000017941 */ /* 0x000fea0003800000 */
.L_x_243:
        /* <DEDUP_REMOVED lines=9> */
.L_x_246:
[----:B------:R-:W-:Y:S05]  /*7de0*/  BSYNC B1 ;  /* 0x0000000000017941 */ /* 0x000fea0003800000 */
.L_x_245:
        /* <DEDUP_REMOVED lines=9> */
.L_x_248:
[----:B------:R-:W-:Y:S05]  /*7e80*/  BSYNC B1 ;  /* 0x0000000000017941 */ /* 0x000fea0003800000 */
.L_x_247:
        /* <DEDUP_REMOVED lines=9> */
.L_x_250:
[----:B------:R-:W-:Y:S05]  /*7f20*/  BSYNC B1 ;  /* 0x0000000000017941 */ /* 0x000fea0003800000 */
.L_x_249:
        /* <DEDUP_REMOVED lines=9> */
.L_x_252:
[----:B------:R-:W-:Y:S05]  /*7fc0*/  BSYNC B1 ;  /* 0x0000000000017941 */ /* 0x000fea0003800000 */
.L_x_251:
[----:B------:R-:W-:Y:S05]  /*7fd0*/  @!P0 BRA `(.L_x_253) ;  /* 0x0000001c00e08947 */ /* 0x000fea0003800000 */
[----:B0----5:R-:W-:-:S04]  /*7fe0*/  IMAD.U32 R3, R138, 0x10000, RZ ;  /* 0x000100008a037824 */ /* 0x021fc800078e00ff */
[----:B------:R-:W-:-:S04]  /*7ff0*/  FMUL R0, R3, R140 ;  /* 0x0000008c03007220 */ /* 0x000fc80000400000 */
[----:B------:R-:W-:-:S05]  /*8000*/  FFMA R0, R31, R139, R0 ;  /* 0x0000008b1f007223 */ /* 0x000fca0000000000 */
[----:B------:R-:W-:-:S05]  /*8010*/  F2FP.BF16.F32.PACK_AB R0, RZ, R0 ;  /* 0x00000000ff00723e */ /* 0x000fca00000010ff */
[----:B------:R0:W-:Y:S01]  /*8020*/  STG.E.U16 desc[UR40][R10.64+0xd2], R0 ;  /* 0x0000d2000a007986 */ /* 0x0001e2000c101528 */
[----:B------:R-:W-:Y:S05]  /*8030*/  BRA `(.L_x_253) ;  /* 0x0000001c00c87947 */ /* 0x000fea0003800000 */
.L_x_34:
[----:B------:R-:W-:Y:S01]  /*8040*/  ULDC.64 UR4, c[0x0][0x5c0] ;  /* 0x0001700000047ab9 */ /* 0x000fe20000000a00 */
[-C--:B------:R-:W-:Y:S01]  /*8050*/  FMUL R128, R128, R139.reuse ;  /* 0x0000008b80807220 */ /* 0x080fe20000400000 */
[----:B------:R-:W-:Y:S01]  /*8060*/  LEA R6, P2, R146, UR4, 0x1 ;  /* 0x0000000492067c11 */ /* 0x000fe2000f8408ff */
[----:B--2---:R-:W-:Y:S01]  /*8070*/  IMAD.SHL.U32 R141, R4, 0x10, RZ ;  /* 0x00000010048d7824 */ /* 0x004fe200078e00ff */
[----:B------:R-:W-:Y:S01]  /*8080*/  ISETP.GT.AND P3, PT, R3, 0x1, PT ;  /* 0x000000010300780c */ /* 0x000fe20003f64270 */
[-C--:B------:R-:W-:Y:S01]  /*8090*/  FMUL R129, R129, R139.reuse ;  /* 0x0000008b81817220 */ /* 0x080fe20000400000 */
[----:B------:R-:W-:Y:S01]  /*80a0*/  F2FP.BF16.F32.PACK_AB R128, RZ, R128 ;  /* 0x00000080ff80723e */ /* 0x000fe200000010ff */
[-C--:B------:R-:W-:Y:S01]  /*80b0*/  FMUL R131, R131, R139.reuse ;  /* 0x0000008b83837220 */ /* 0x080fe20000400000 */
[----:B------:R-:W-:Y:S01]  /*80c0*/  LEA.HI.X R7, R146, UR5, R153, 0x1, P2 ;  /* 0x0000000592077c11 */ /* 0x000fe200090f0c99 */
[-C--:B------:R-:W-:Y:S01]  /*80d0*/  FMUL R130, R130, R139.reuse ;  /* 0x0000008b82827220 */ /* 0x080fe20000400000 */
[----:B------:R-:W-:Y:S01]  /*80e0*/  ISETP.GT.AND P2, PT, R0, RZ, P3 ;  /* 0x000000ff0000720c */ /* 0x000fe20001f44270 */
[-C--:B------:R-:W-:Y:S01]  /*80f0*/  FMUL R133, R133, R139.reuse ;  /* 0x0000008b85857220 */ /* 0x080fe20000400000 */
[----:B------:R-:W-:Y:S01]  /*8100*/  SHF.L.U64.HI R137, R4, 0x4, R5 ;  /* 0x0000000404897819 */ /* 0x000fe20000010205 */
[----:B------:R-:W-:Y:S01]  /*8110*/  @P1 STG.E.U16 desc[UR40][R6.64], R128 ;  /* 0x0000008006001986 */ /* 0x000fe2000c101528 */
[----:B------:R-:W-:Y:S01]  /*8120*/  ISETP.GT.AND P1, PT, R0, 0x8, P3 ;  /* 0x000000080000780c */ /* 0x000fe20001f24270 */
[-C--:B------:R-:W-:Y:S01]  /*8130*/  FMUL R132, R132, R139.reuse ;  /* 0x0000008b84847220 */ /* 0x080fe20000400000 */
[----:B------:R-:W-:Y:S01]  /*8140*/  IADD3 R8, P4, R141, R6, RZ ;  /* 0x000000068d087210 */ /* 0x000fe20007f9e0ff */
[----:B------:R-:W-:Y:S01]  /*8150*/  FMUL R135, R135, R139 ;  /* 0x0000008b87877220 */ /* 0x000fe20000400000 */
[----:B------:R-:W-:Y:S01]  /*8160*/  F2FP.BF16.F32.PACK_AB R129, RZ, R129 ;  /* 0x00000081ff81723e */ /* 0x000fe200000010ff */
[----:B------:R-:W-:Y:S01]  /*8170*/  FMUL R134, R134, R139 ;  /* 0x0000008b86867220 */ /* 0x000fe20000400000 */
[----:B------:R-:W-:Y:S01]  /*8180*/  F2FP.BF16.F32.PACK_AB R131, RZ, R131 ;  /* 0x00000083ff83723e */ /* 0x000fe200000010ff */
[----:B------:R-:W-:Y:S01]  /*8190*/  IMAD.X R9, R137, 0x1, R7, P4 ;  /* 0x0000000189097824 */ /* 0x000fe200020e0607 */
[----:B------:R-:W-:Y:S01]  /*81a0*/  ISETP.GT.AND P5, PT, R0, 0x8, P0 ;  /* 0x000000080000780c */ /* 0x000fe200007a4270 */
[----:B------:R-:W-:Y:S01]  /*81b0*/  @P2 STG.E.U16 desc[UR40][R6.64+0x2], R129 ;  /* 0x0000028106002986 */ /* 0x000fe2000c101528 */
[----:B------:R-:W-:Y:S01]  /*81c0*/  F2FP.BF16.F32.PACK_AB R130, RZ, R130 ;  /* 0x00000082ff82723e */ /* 0x000fe200000010ff */
[----:B------:R-:W-:Y:S01]  /*81d0*/  FMUL R120, R120, R139 ;  /* 0x0000008b78787220 */ /* 0x000fe20000400000 */
[C---:B------:R-:W-:Y:S01]  /*81e0*/  ISETP.GT.AND P2, PT, R3.reuse, 0x8, PT ;  /* 0x000000080300780c */ /* 0x040fe20003f44270 */
[----:B------:R-:W-:Y:S01]  /*81f0*/  @P1 STG.E.U16 desc[UR40][R8.64+0x2], R131 ;  /* 0x0000028308001986 */ /* 0x000fe2000c101528 */
[----:B------:R-:W-:Y:S01]  /*8200*/  ISETP.GT.AND P1, PT, R3, 0x9, PT ;  /* 0x000000090300780c */ /* 0x000fe20003f24270 */
[----:B------:R-:W-:Y:S01]  /*8210*/  IMAD R5, R5, 0xf0, RZ ;  /* 0x000000f005057824 */ /* 0x000fe200078e02ff */
[----:B------:R-:W-:Y:S01]  /*8220*/  F2FP.BF16.F32.PACK_AB R133, RZ, R133 ;  /* 0x00000085ff85723e */ /* 0x000fe200000010ff */
[----:B------:R-:W-:Y:S01]  /*8230*/  IMAD.WIDE.U32 R10, R4, 0xf0, R8 ;  /* 0x000000f0040a7825 */ /* 0x000fe200078e0008 */
[----:B------:R-:W-:-:S03]  /*8240*/  ISETP.GT.AND P4, PT, R0, RZ, P1 ;  /* 0x000000ff0000720c */ /* 0x000fc60000f84270 */
[----:B------:R-:W-:Y:S01]  /*8250*/  FMUL R121, R121, R139 ;  /* 0x0000008b79797220 */ /* 0x000fe20000400000 */
[----:B------:R-:W-:Y:S01]  /*8260*/  F2FP.BF16.F32.PACK_AB R132, RZ, R132 ;  /* 0x00000084ff84723e */ /* 0x000fe200000010ff */
[----:B------:R-:W-:Y:S01]  /*8270*/  @P5 STG.E.U16 desc[UR40][R8.64], R130 ;  /* 0x0000008208005986 */ /* 0x000fe2000c101528 */
[----:B------:R-:W-:Y:S01]  /*8280*/  ISETP.GT.AND P5, PT, R0, RZ, P2 ;  /* 0x000000ff0000720c */ /* 0x000fe200017a4270 */
[----:B------:R-:W-:Y:S01]  /*8290*/  IMAD.IADD R11, R5, 0x1, R11 ;  /* 0x00000001050b7824 */ /* 0x000fe200078e020b */
[----:B------:R-:W-:Y:S01]  /*82a0*/  F2FP.BF16.F32.PACK_AB R135, RZ, R135 ;  /* 0x00000087ff87723e */ /* 0x000fe200000010ff */
[-C--:B------:R-:W-:Y:S01]  /*82b0*/  FMUL R122, R122, R139.reuse ;  /* 0x0000008b7a7a7220 */ /* 0x080fe20000400000 */
[----:B------:R-:W-:Y:S01]  /*82c0*/  F2FP.BF16.F32.PACK_AB R134, RZ, R134 ;  /* 0x00000086ff86723e */ /* 0x000fe200000010ff */
[-C--:B------:R-:W-:Y:S01]  /*82d0*/  FMUL R123, R123, R139.reuse ;  /* 0x0000008b7b7b7220 */ /* 0x080fe20000400000 */
[----:B------:R-:W-:Y:S01]  /*82e0*/  F2FP.BF16.F32.PACK_AB R120, RZ, R120 ;  /* 0x00000078ff78723e */ /* 0x000fe200000010ff */
[----:B------:R-:W-:Y:S01]  /*82f0*/  FMUL R124, R124, R139 ;  /* 0x0000008b7c7c7220 */ /* 0x000fe20000400000 */
[----:B------:R-:W-:Y:S01]  /*8300*/  F2FP.BF16.F32.PACK_AB R121, RZ, R121 ;  /* 0x00000079ff79723e */ /* 0x000fe200000010ff */
[----:B------:R-:W-:Y:S01]  /*8310*/  @P4 STG.E.U16 desc[UR40][R6.64+0x12], R133 ;  /* 0x0000128506004986 */ /* 0x000fe2000c101528 */
[C---:B------:R-:W-:Y:S01]  /*8320*/  ISETP.GT.AND P4, PT, R0.reuse, 0x8, P1 ;  /* 0x000000080000780c */ /* 0x040fe20000f84270 */
[-C--:B------:R-:W-:Y:S01]  /*8330*/  FMUL R125, R125, R139.reuse ;  /* 0x0000008b7d7d7220 */ /* 0x080fe20000400000 */
[----:B------:R-:W-:Y:S01]  /*8340*/  F2FP.BF16.F32.PACK_AB R122, RZ, R122 ;  /* 0x0000007aff7a723e */ /* 0x000fe200000010ff */
[----:B------:R-:W-:Y:S01]  /*8350*/  @P5 STG.E.U16 desc[UR40][R6.64+0x10], R132 ;  /* 0x0000108406005986 */ /* 0x000fe2000c101528 */
[----:B------:R-:W-:Y:S01]  /*8360*/  ISETP.GT.AND P5, PT, R0, 0x8, P2 ;  /* 0x000000080000780c */ /* 0x000fe200017a4270 */
[----:B------:R-:W-:Y:S01]  /*8370*/  FMUL R126, R126, R139 ;  /* 0x0000008b7e7e7220 */ /* 0x000fe20000400000 */
[----:B------:R-:W-:Y:S01]  /*8380*/  F2FP.BF16.F32.PACK_AB R123, RZ, R123 ;  /* 0x0000007bff7b723e */ /* 0x000fe200000010ff */
[-C--:B------:R-:W-:Y:S01]  /*8390*/  FMUL R127, R127, R139.reuse ;  /* 0x0000008b7f7f7220 */ /* 0x080fe20000400000 */
[----:B------:R-:W-:Y:S01]  /*83a0*/  F2FP.BF16.F32.PACK_AB R124, RZ, R124 ;  /* 0x0000007cff7c723e */ /* 0x000fe200000010ff */
[----:B------:R-:W-:Y:S01]  /*83b0*/  FMUL R113, R113, R139 ;  /* 0x0000008b71717220 */ /* 0x000fe20000400000 */
[----:B------:R-:W-:Y:S01]  /*83c0*/  F2FP.BF16.F32.PACK_AB R125, RZ, R125 ;  /* 0x0000007dff7d723e */ /* 0x000fe200000010ff */
[-C--:B------:R-:W-:Y:S01]  /*83d0*/  FMUL R112, R112, R139.reuse ;  /* 0x0000008b70707220 */ /* 0x080fe20000400000 */
[----:B------:R-:W-:Y:S01]  /*83e0*/  F2FP.BF16.F32.PACK_AB R126, RZ, R126 ;  /* 0x0000007eff7e723e */ /* 0x000fe200000010ff */
[----:B------:R-:W-:Y:S01]  /*83f0*/  @P4 STG.E.U16 desc[UR40][R8.64+0x12], R135 ;  /* 0x0000128708004986 */ /* 0x000fe2000c101528 */
[----:B------:R-:W-:Y:S01]  /*8400*/  ISETP.GT.AND P4, PT, R0, 0x80, P0 ;  /* 0x000000800000780c */ /* 0x000fe20000784270 */
[-C--:B------:R-:W-:Y:S01]  /*8410*/  FMUL R114, R114, R139.reuse ;  /* 0x0000008b72727220 */ /* 0x080fe20000400000 */
[C---:B------:R-:W-:Y:S01]  /*8420*/  ISETP.GT.AND P0, PT, R0.reuse, 0x88, P0 ;  /* 0x000000880000780c */ /* 0x040fe20000704270 */
[----:B------:R-:W-:Y:S01]  /*8430*/  @P5 STG.E.U16 desc[UR40][R8.64+0x10], R134 ;  /* 0x0000108608005986 */ /* 0x000fe2000c101528 */
[C---:B------:R-:W-:Y:S01]  /*8440*/  ISETP.GT.AND P5, PT, R0.reuse, 0x80, P3 ;  /* 0x000000800000780c */ /* 0x040fe20001fa4270 */
[-C--:B------:R-:W-:Y:S01]  /*8450*/  FMUL R115, R115, R139.reuse ;  /* 0x0000008b73737220 */ /* 0x080fe20000400000 */
[----:B------:R-:W-:Y:S01]  /*8460*/  ISETP.GT.AND P3, PT, R0, 0x88, P3 ;  /* 0x000000880000780c */ /* 0x000fe20001f64270 */
[----:B------:R-:W-:Y:S01]  /*8470*/  FMUL R116, R116, R139 ;  /* 0x0000008b74747220 */ /* 0x000fe20000400000 */
[----:B------:R-:W-:Y:S01]  /*8480*/  F2FP.BF16.F32.PACK_AB R127, RZ, R127 ;  /* 0x0000007fff7f723e */ /* 0x000fe200000010ff */
[----:B------:R-:W-:Y:S01]  /*8490*/  FMUL R117, R117, R139 ;  /* 0x0000008b75757220 */ /* 0x000fe20000400000 */
[----:B------:R-:W-:Y:S01]  /*84a0*/  F2FP.BF16.F32.PACK_AB R113, RZ, R113 ;  /* 0x00000071ff71723e */ /* 0x000fe200000010ff */
[-C--:B------:R-:W-:Y:S01]  /*84b0*/  FMUL R118, R118, R139.reuse ;  /* 0x0000008b76767220 */ /* 0x080fe20000400000 */
[----:B------:R-:W-:Y:S01]  /*84c0*/  F2FP.BF16.F32.PACK_AB R112, RZ, R112 ;  /* 0x00000070ff70723e */ /* 0x000fe200000010ff */
[----:B------:R-:W-:Y:S01]  /*84d0*/  @P4 STG.E.U16 desc[UR40][R10.64], R120 ;  /* 0x000000780a004986 */ /* 0x000fe2000c101528 */
[----:B------:R-:W-:Y:S01]  /*84e0*/  IADD3 R12, P4, R141, R10, RZ ;  /* 0x0000000a8d0c7210 */ /* 0x000fe20007f9e0ff */
[-C--:B------:R-:W-:Y:S01]  /*84f0*/  FMUL R119, R119, R139.reuse ;  /* 0x0000008b77777220 */ /* 0x080fe20000400000 */
[----:B------:R-:W-:Y:S01]  /*8500*/  F2FP.BF16.F32.PACK_AB R114, RZ, R114 ;  /* 0x00000072ff72723e */ /* 0x000fe200000010ff */
[----:B------:R0:W-:Y:S01]  /*8510*/  @P5 STG.E.U16 desc[UR40][R10.64+0x2], R121 ;  /* 0x000002790a005986 */ /* 0x0001e2000c101528 */
[C---:B------:R-:W-:Y:S01]  /*8520*/  ISETP.GT.AND P5, PT, R0.reuse, 0x80, P2 ;  /* 0x000000800000780c */ /* 0x040fe200017a4270 */
[--C-:B------:R-:W-:Y:S01]  /*8530*/  IMAD.X R13, R137, 0x1, R11.reuse, P4 ;  /* 0x00000001890d7824 */ /* 0x100fe200020e060b */
[----:B------:R-:W-:Y:S01]  /*8540*/  ISETP.GT.AND P4, PT, R0, 0x80, P1 ;  /* 0x000000800000780c */ /* 0x000fe20000f84270 */
[-C--:B------:R-:W-:Y:S01]  /*8550*/  FMUL R104, R104, R139.reuse ;  /* 0x0000008b68687220 */ /* 0x080fe20000400000 */
[----:B------:R-:W-:Y:S01]  /*8560*/  ISETP.GT.AND P1, PT, R0, 0x88, P1 ;  /* 0x000000880000780c */ /* 0x000fe20000f24270 */
[-C--:B------:R-:W-:Y:S01]  /*8570*/  FMUL R105, R105, R139.reuse ;  /* 0x0000008b69697220 */ /* 0x080fe20000400000 */
[----:B------:R-:W-:Y:S01]  /*8580*/  @P0 STG.E.U16 desc[UR40][R12.64], R122 ;  /* 0x0000007a0c000986 */ /* 0x000fe2000c101528 */
[----:B------:R-:W-:Y:S01]  /*8590*/  ISETP.GT.AND P0, PT, R3, 0x11, PT ;  /* 0x000000110300780c */ /* 0x000fe20003f04270 */
[----:B------:R-:W-:Y:S01]  /*85a0*/  FMUL R106, R106, R139 ;  /* 0x0000008b6a6a7220 */ /* 0x000fe20000400000 */
[----:B------:R-:W-:Y:S01]  /*85b0*/  F2FP.BF16.F32.PACK_AB R115, RZ, R115 ;  /* 0x00000073ff73723e */ /* 0x000fe200000010ff */
[-C--:B------:R-:W-:Y:S01]  /*85c0*/  FMUL R107, R107, R139.reuse ;  /* 0x0000008b6b6b7220 */ /* 0x080fe20000400000 */
[----:B------:R-:W-:Y:S01]  /*85d0*/  F2FP.BF16.F32.PACK_AB R116, RZ, R116 ;  /* 0x00000074ff74723e */ /* 0x000fe200000010ff */
[----:B------:R-:W-:Y:S01]  /*85e0*/  FMUL R108, R108, R139 ;  /* 0x0000008b6c6c7220 */ /* 0x000fe20000400000 */
[--C-:B------:R-:W-:Y:S01]  /*85f0*/  @P5 IMAD.MOV.U32 R14, RZ, RZ, R10.reuse ;  /* 0x000000ffff0e5224 */ /* 0x100fe200078e000a */
[----:B------:R-:W-:Y:S01]  /*8600*/  F2FP.BF16.F32.PACK_AB R117, RZ, R117 ;  /* 0x00000075ff75723e */ /* 0x000fe200000010ff */
[--C-:B------:R-:W-:Y:S01]  /*8610*/  @P5 IMAD.MOV.U32 R15, RZ, RZ, R11.reuse ;  /* 0x000000ffff0f5224 */ /* 0x100fe200078e000b */
[----:B------:R-:W-:Y:S01]  /*8620*/  F2FP.BF16.F32.PACK_AB R118, RZ, R118 ;  /* 0x00000076ff76723e */ /* 0x000fe200000010ff */
[----:B------:R-:W-:Y:S01]  /*8630*/  @P4 IMAD.MOV.U32 R20, RZ, RZ, R10 ;  /* 0x000000ffff144224 */ /* 0x000fe200078e000a */
[----:B------:R-:W-:Y:S01]  /*8640*/  F2FP.BF16.F32.PACK_AB R119, RZ, R119 ;  /* 0x00000077ff77723e */ /* 0x000fe200000010ff */
[----:B------:R-:W-:Y:S01]  /*8650*/  @P4 IMAD.MOV.U32 R21, RZ, RZ, R11 ;  /* 0x000000ffff154224 */ /* 0x000fe200078e000b */
[----:B------:R-:W-:Y:S01]  /*8660*/  F2FP.BF16.F32.PACK_AB R104, RZ, R104 ;  /* 0x00000068ff68723e */ /* 0x000fe200000010ff */
[--C-:B0-----:R-:W-:Y:S01]  /*8670*/  @P3 IMAD.MOV.U32 R10, RZ, RZ, R12.reuse ;  /* 0x000000ffff0a3224 */ /* 0x101fe200078e000c */
[----:B------:R-:W-:Y:S01]  /*8680*/  F2FP.BF16.F32.PACK_AB R105, RZ, R105 ;  /* 0x00000069ff69723e */ /* 0x000fe200000010ff */
[--C-:B------:R-:W-:Y:S01]  /*8690*/  @P3 IMAD.MOV.U32 R11, RZ, RZ, R13.reuse ;  /* 0x000000ffff0b3224 */ /* 0x100fe200078e000d */
[----:B------:R-:W-:Y:S01]  /*86a0*/  F2FP.BF16.F32.PACK_AB R106, RZ, R106 ;  /* 0x0000006aff6a723e */ /* 0x000fe200000010ff */
[-C--:B------:R-:W-:Y:S01]  /*86b0*/  FMUL R109, R109, R139.reuse ;  /* 0x0000008b6d6d7220 */ /* 0x080fe20000400000 */
[----:B------:R-:W-:Y:S01]  /*86c0*/  FMUL R111, R111, R139 ;  /* 0x0000008b6f6f7220 */ /* 0x000fe20000400000 */
[----:B------:R-:W-:Y:S01]  /*86d0*/  F2FP.BF16.F32.PACK_AB R107, RZ, R107 ;  /* 0x0000006bff6b723e */ /* 0x000fe200000010ff */
[----:B------:R0:W-:Y:S01]  /*86e0*/  @P3 STG.E.U16 desc[UR40][R10.64+0x2], R123 ;  /* 0x0000027b0a003986 */ /* 0x0001e2000c101528 */
[----:B------:R-:W-:Y:S01]  /*86f0*/  ISETP.GT.AND P3, PT, R0, 0x88, P2 ;  /* 0x000000880000780c */ /* 0x000fe20001764270 */
[-C--:B------:R-:W-:Y:S01]  /*8700*/  FMUL R110, R110, R139.reuse ;  /* 0x0000008b6e6e7220 */ /* 0x080fe20000400000 */
[----:B------:R-:W-:Y:S01]  /*8710*/  ISETP.GT.AND P2, PT, R3, 0x10, PT ;  /* 0x000000100300780c */ /* 0x000fe20003f44270 */
[----:B------:R-:W-:Y:S01]  /*8720*/  @P5 STG.E.U16 desc[UR40][R14.64+0x10], R124 ;  /* 0x0000107c0e005986 */ /* 0x000fe2000c101528 */
[----:B------:R-:W-:Y:S01]  /*8730*/  ISETP.GT.AND P5, PT, R0, RZ, P0 ;  /* 0x000000ff0000720c */ /* 0x000fe200007a4270 */
[-C--:B------:R-:W-:Y:S01]  /*8740*/  FMUL R96, R96, R139.reuse ;  /* 0x0000008b60607220 */ /* 0x080fe20000400000 */
[----:B------:R-:W-:Y:S01]  /*8750*/  F2FP.BF16.F32.PACK_AB R108, RZ, R108 ;  /* 0x0000006cff6c723e */ /* 0x000fe200000010ff */
[----:B------:R-:W-:Y:S01]  /*8760*/  @P4 STG.E.U16 desc[UR40][R20.64+0x12], R125 ;  /* 0x0000127d14004986 */ /* 0x000fe2000c101528 */
[----:B------:R-:W-:Y:S01]  /*8770*/  ISETP.GT.AND P4, PT, R0, RZ, P2 ;  /* 0x000000ff0000720c */ /* 0x000fe20001784270 */
[----:B------:R-:W-:Y:S01]  /*8780*/  FMUL R97, R97, R139 ;  /* 0x0000008b61617220 */ /* 0x000fe20000400000 */
[----:B------:R-:W-:Y:S01]  /*8790*/  F2FP.BF16.F32.PACK_AB R109, RZ, R109 ;  /* 0x0000006dff6d723e */ /* 0x000fe200000010ff */
[----:B------:R-:W-:Y:S01]  /*87a0*/  FMUL R99, R99, R139 ;  /* 0x0000008b63637220 */ /* 0x000fe20000400000 */
[----:B------:R-:W-:Y:S01]  /*87b0*/  F2FP.BF16.F32.PACK_AB R111, RZ, R111 ;  /* 0x0000006fff6f723e */ /* 0x000fe200000010ff */
[----:B0-----:R-:W-:Y:S01]  /*87c0*/  @P3 IMAD.MOV.U32 R10, RZ, RZ, R12 ;  /* 0x000000ffff0a3224 */ /* 0x001fe200078e000c */
[----:B------:R-:W-:Y:S01]  /*87d0*/  F2FP.BF16.F32.PACK_AB R110, RZ, R110 ;  /* 0x0000006eff6e723e */ /* 0x000fe200000010ff */
[----:B------:R-:W-:-:S02]  /*87e0*/  @P3 IMAD.MOV.U32 R11, RZ, RZ, R13 ;  /* 0x000000ffff0b3224 */ /* 0x000fc400078e000d */
[-C--:B------:R-:W-:Y:S01]  /*87f0*/  FMUL R98, R98, R139.reuse ;  /* 0x0000008b62627220 */ /* 0x080fe20000400000 */
[----:B------:R-:W-:Y:S01]  /*8800*/  F2FP.BF16.F32.PACK_AB R96, RZ, R96 ;  /* 0x00000060ff60723e */ /* 0x000fe200000010ff */
[----:B------:R-:W-:Y:S01]  /*8810*/  FMUL R100, R100, R139 ;  /* 0x0000008b64647220 */ /* 0x000fe20000400000 */
[----:B------:R-:W-:Y:S01]  /*8820*/  F2FP.BF16.F32.PACK_AB R97, RZ, R97 ;  /* 0x00000061ff61723e */ /* 0x000fe200000010ff */
[----:B------:R0:W-:Y:S01]  /*8830*/  @P3 STG.E.U16 desc[UR40][R10.64+0x10], R126 ;  /* 0x0000107e0a003986 */ /* 0x0001e2000c101528 */
[----:B------:R-:W-:Y:S01]  /*8840*/  ISETP.GT.AND P3, PT, R0, 0x8, P2 ;  /* 0x000000080000780c */ /* 0x000fe20001764270 */
[----:B------:R-:W-:Y:S01]  /*8850*/  FMUL R101, R101, R139 ;  /* 0x0000008b65657220 */ /* 0x000fe20000400000 */
[----:B------:R-:W-:Y:S01]  /*8860*/  F2FP.BF16.F32.PACK_AB R99, RZ, R99 ;  /* 0x00000063ff63723e */ /* 0x000fe200000010ff */
[----:B------:R1:W-:Y:S01]  /*8870*/  @P1 STG.E.U16 desc[UR40][R12.64+0x12], R127 ;  /* 0x0000127f0c001986 */ /* 0x0003e2000c101528 */
[----:B------:R-:W-:Y:S01]  /*8880*/  ISETP.GT.AND P1, PT, R3, 0x18, PT ;  /* 0x000000180300780c */ /* 0x000fe20003f24270 */
[-C--:B------:R-:W-:Y:S01]  /*8890*/  FMUL R102, R102, R139.reuse ;  /* 0x0000008b66667220 */ /* 0x080fe20000400000 */
[----:B------:R-:W-:Y:S01]  /*88a0*/  F2FP.BF16.F32.PACK_AB R98, RZ, R98 ;  /* 0x00000062ff62723e */ /* 0x000fe200000010ff */
[----:B------:R1:W-:Y:S01]  /*88b0*/  @P5 STG.E.U16 desc[UR40][R6.64+0x22], R113 ;  /* 0x0000227106005986 */ /* 0x0003e2000c101528 */
[C---:B------:R-:W-:Y:S01]  /*88c0*/  ISETP.GT.AND P5, PT, R0.reuse, 0x8, P0 ;  /* 0x000000080000780c */ /* 0x040fe200007a4270 */
[----:B------:R-:W-:Y:S01]  /*88d0*/  FMUL R103, R103, R139 ;  /* 0x0000008b67677220 */ /* 0x000fe20000400000 */
[----:B------:R-:W-:Y:S01]  /*88e0*/  F2FP.BF16.F32.PACK_AB R100, RZ, R100 ;  /* 0x00000064ff64723e */ /* 0x000fe200000010ff */
[----:B------:R1:W-:Y:S01]  /*88f0*/  @P4 STG.E.U16 desc[UR40][R6.64+0x20], R112 ;  /* 0x0000207006004986 */ /* 0x0003e2000c101528 */
[----:B------:R-:W-:Y:S01]  /*8900*/  ISETP.GT.AND P4, PT, R0, RZ, P1 ;  /* 0x000000ff0000720c */ /* 0x000fe20000f84270 */
[----:B0-----:R-:W-:Y:S01]  /*8910*/  IMAD.WIDE.U32 R10, R4, 0xf0, R8 ;  /* 0x000000f0040a7825 */ /* 0x001fe200078e0008 */
[----:B------:R-:W-:Y:S01]  /*8920*/  F2FP.BF16.F32.PACK_AB R101, RZ, R101 ;  /* 0x00000065ff65723e */ /* 0x000fe200000010ff */
[----:B------:R1:W-:Y:S01]  /*8930*/  @P3 STG.E.U16 desc[UR40][R8.64+0x20], R114 ;  /* 0x0000207208003986 */ /* 0x0003e2000c101528 */
[----:B------:R-:W-:Y:S01]  /*8940*/  ISETP.GT.AND P3, PT, R3, 0x19, PT ;  /* 0x000000190300780c */ /* 0x000fe20003f64270 */
[----:B------:R-:W-:Y:S01]  /*8950*/  IMAD.IADD R11, R5, 0x1, R11 ;  /* 0x00000001050b7824 */ /* 0x000fe200078e020b */
[----:B------:R-:W-:Y:S01]  /*8960*/  F2FP.BF16.F32.PACK_AB R102, RZ, R102 ;  /* 0x00000066ff66723e */ /* 0x000fe200000010ff */
[----:B------:R-:W-:Y:S01]  /*8970*/  FMUL R88, R88, R139 ;  /* 0x0000008b58587220 */ /* 0x000fe20000400000 */
[----:B------:R-:W-:Y:S01]  /*8980*/  F2FP.BF16.F32.PACK_AB R103, RZ, R103 ;  /* 0x00000067ff67723e */ /* 0x000fe200000010ff */
[----:B------:R1:W-:Y:S01]  /*8990*/  @P5 STG.E.U16 desc[UR40][R8.64+0x22], R115 ;  /* 0x0000227308005986 */ /* 0x0003e2000c101528 */
[----:B------:R-:W-:Y:S01]  /*89a0*/  ISETP.GT.AND P5, PT, R0, RZ, P3 ;  /* 0x000000ff0000720c */ /* 0x000fe20001fa4270 */
[-C--:B------:R-:W-:Y:S01]  /*89b0*/  FMUL R89, R89, R139.reuse ;  /* 0x0000008b59597220 */ /* 0x080fe20000400000 */
[-C--:B------:R-:W-:Y:S01]  /*89c0*/  FMUL R90, R90, R139.reuse ;  /* 0x0000008b5a5a7220 */ /* 0x080fe20000400000 */
[----:B------:R1:W-:Y:S01]  /*89d0*/  @P4 STG.E.U16 desc[UR40][R6.64+0x30], R116 ;  /* 0x0000307406004986 */ /* 0x0003e2000c101528 */
[----:B------:R-:W-:Y:S01]  /*89e0*/  ISETP.GT.AND P4, PT, R0, 0x8, P1 ;  /* 0x000000080000780c */ /* 0x000fe20000f84270 */
[-C--:B------:R-:W-:Y:S01]  /*89f0*/  FMUL R91, R91, R139.reuse ;  /* 0x0000008b5b5b7220 */ /* 0x080fe20000400000 */
[----:B------:R-:W-:Y:S01]  /*8a00*/  F2FP.BF16.F32.PACK_AB R88, RZ, R88 ;  /* 0x00000058ff58723e */ /* 0x000fe200000010ff */
[----:B------:R-:W-:Y:S01]  /*8a10*/  FMUL R93, R93, R139 ;  /* 0x0000008b5d5d7220 */ /* 0x000fe20000400000 */
[----:B------:R-:W-:Y:S01]  /*8a20*/  F2FP.BF16.F32.PACK_AB R89, RZ, R89 ;  /* 0x00000059ff59723e */ /* 0x000fe200000010ff */
[-C--:B------:R-:W-:Y:S01]  /*8a30*/  FMUL R92, R92, R139.reuse ;  /* 0x0000008b5c5c7220 */ /* 0x080fe20000400000 */
[----:B------:R-:W-:Y:S01]  /*8a40*/  F2FP.BF16.F32.PACK_AB R90, RZ, R90 ;  /* 0x0000005aff5a723e */ /* 0x000fe200000010ff */
[----:B------:R-:W-:Y:S01]  /*8a50*/  FMUL R94, R94, R139 ;  /* 0x0000008b5e5e7220 */ /* 0x000fe20000400000 */
[----:B------:R-:W-:Y:S01]  /*8a60*/  F2FP.BF16.F32.PACK_AB R91, RZ, R91 ;  /* 0x0000005bff5b723e */ /* 0x000fe200000010ff */
[----:B------:R1:W-:Y:S01]  /*8a70*/  @P5 STG.E.U16 desc[UR40][R6.64+0x32], R117 ;  /* 0x0000327506005986 */ /* 0x0003e2000c101528 */
[C---:B------:R-:W-:Y:S01]  /*8a80*/  ISETP.GT.AND P5, PT, R0.reuse, 0x8, P3 ;  /* 0x000000080000780c */ /* 0x040fe20001fa4270 */
[----:B------:R-:W-:Y:S01]  /*8a90*/  FMUL R95, R95, R139 ;  /* 0x0000008b5f5f7220 */ /* 0x000fe20000400000 */
[----:B------:R-:W-:Y:S01]  /*8aa0*/  F2FP.BF16.F32.PACK_AB R93, RZ, R93 ;  /* 0x0000005dff5d723e */ /* 0x000fe200000010ff */
[----:B------:R1:W-:Y:S01]  /*8ab0*/  @P4 STG.E.U16 desc[UR40][R8.64+0x30], R118 ;  /* 0x0000307608004986 */ /* 0x0003e2000c101528 */
[----:B------:R-:W-:Y:S01]  /*8ac0*/  ISETP.GT.AND P4, PT, R0, 0x80, P2 ;  /* 0x000000800000780c */ /* 0x000fe20001784270 */
[-C--:B------:R-:W-:Y:S01]  /*8ad0*/  FMUL R80, R80, R139.reuse ;  /* 0x0000008b50507220 */ /* 0x080fe20000400000 */
[----:B------:R-:W-:Y:S01]  /*8ae0*/  ISETP.GT.AND P2, PT, R0, 0x88, P2 ;  /* 0x000000880000780c */ /* 0x000fe20001744270 */
[-C--:B------:R-:W-:Y:S01]  /*8af0*/  FMUL R81, R81, R139.reuse ;  /* 0x0000008b51517220 */ /* 0x080fe20000400000 */
[----:B------:R-:W-:Y:S01]  /*8b00*/  F2FP.BF16.F32.PACK_AB R92, RZ, R92 ;  /* 0x0000005cff5c723e */ /* 0x000fe200000010ff */
[-C--:B------:R-:W-:Y:S01]  /*8b10*/  FMUL R83, R83, R139.reuse ;  /* 0x0000008b53537220 */ /* 0x080fe20000400000 */
[----:B------:R-:W-:Y:S01]  /*8b20*/  F2FP.BF16.F32.PACK_AB R94, RZ, R94 ;  /* 0x0000005eff5e723e */ /* 0x000fe200000010ff */
[----:B------:R-:W-:Y:S01]  /*8b30*/  FMUL R82, R82, R139 ;  /* 0x0000008b52527220 */ /* 0x000fe20000400000 */
[----:B------:R-:W-:Y:S01]  /*8b40*/  F2FP.BF16.F32.PACK_AB R95, RZ, R95 ;  /* 0x0000005fff5f723e */ /* 0x000fe200000010ff */
[----:B------:R1:W-:Y:S01]  /*8b50*/  @P5 STG.E.U16 desc[UR40][R8.64+0x32], R119 ;  /* 0x0000327708005986 */ /* 0x0003e2000c101528 */
[----:B------:R-:W-:Y:S01]  /*8b60*/  IADD3 R4, P5, R141, R10, RZ ;  /* 0x0000000a8d047210 */ /* 0x000fe20007fbe0ff */
[-C--:B------:R-:W-:Y:S01]  /*8b70*/  FMUL R84, R84, R139.reuse ;  /* 0x0000008b54547220 */ /* 0x080fe20000400000 */
[----:B------:R-:W-:Y:S01]  /*8b80*/  F2FP.BF16.F32.PACK_AB R80, RZ, R80 ;  /* 0x00000050ff50723e */ /* 0x000fe200000010ff */
[----:B------:R1:W-:Y:S01]  /*8b90*/  @P4 STG.E.U16 desc[UR40][R10.64+0x20], R104 ;  /* 0x000020680a004986 */ /* 0x0003e2000c101528 */
[C---:B------:R-:W-:Y:S01]  /*8ba0*/  ISETP.GT.AND P4, PT, R0.reuse, 0x80, P0 ;  /* 0x000000800000780c */ /* 0x040fe20000784270 */
[----:B------:R-:W-:Y:S01]  /*8bb0*/  IMAD.X R5, R137, 0x1, R11, P5 ;  /* 0x0000000189057824 */ /* 0x000fe200028e060b */
[----:B------:R-:W-:Y:S01]  /*8bc0*/  ISETP.GT.AND P0, PT, R0, 0x88, P0 ;  /* 0x000000880000780c */ /* 0x000fe20000704270 */
[----:B------:R-:W-:Y:S01]  /*8bd0*/  FMUL R85, R85, R139 ;  /* 0x0000008b55557220 */ /* 0x000fe20000400000 */
[----:B------:R-:W-:Y:S01]  /*8be0*/  F2FP.BF16.F32.PACK_AB R81, RZ, R81 ;  /* 0x00000051ff51723e */ /* 0x000fe200000010ff */
[----:B------:R-:W-:Y:S01]  /*8bf0*/  FMUL R86, R86, R139 ;  /* 0x0000008b56567220 */ /* 0x000fe20000400000 */
[----:B------:R-:W-:Y:S01]  /*8c00*/  F2FP.BF16.F32.PACK_AB R83, RZ, R83 ;  /* 0x00000053ff53723e */ /* 0x000fe200000010ff */
[-C--:B------:R-:W-:Y:S01]  /*8c10*/  FMUL R87, R87, R139.reuse ;  /* 0x0000008b57577220 */ /* 0x080fe20000400000 */
[----:B------:R-:W-:Y:S01]  /*8c20*/  F2FP.BF16.F32.PACK_AB R82, RZ, R82 ;  /* 0x00000052ff52723e */ /* 0x000fe200000010ff */
[-C--:B------:R-:W-:Y:S01]  /*8c30*/  FMUL R72, R72, R139.reuse ;  /* 0x0000008b48487220 */ /* 0x080fe20000400000 */
[----:B------:R-:W-:Y:S01]  /*8c40*/  F2FP.BF16.F32.PACK_AB R84, RZ, R84 ;  /* 0x00000054ff54723e */ /* 0x000fe200000010ff */
[----:B------:R-:W-:Y:S01]  /*8c50*/  FMUL R73, R73, R139 ;  /* 0x0000008b49497220 */ /* 0x000fe20000400000 */
[----:B------:R-:W-:Y:S01]  /*8c60*/  F2FP.BF16.F32.PACK_AB R85, RZ, R85 ;  /* 0x00000055ff55723e */ /* 0x000fe200000010ff */
[----:B------:R1:W-:Y:S01]  /*8c70*/  @P4 STG.E.U16 desc[UR40][R10.64+0x22], R105 ;  /* 0x000022690a004986 */ /* 0x0003e2000c101528 */
[----:B------:R-:W-:Y:S01]  /*8c80*/  ISETP.GT.AND P4, PT, R0, 0x80, P1 ;  /* 0x000000800000780c */ /* 0x000fe20000f84270 */
[-C--:B------:R-:W-:Y:S01]  /*8c90*/  FMUL R74, R74, R139.reuse ;  /* 0x0000008b4a4a7220 */ /* 0x080fe20000400000 */
[C---:B------:R-:W-:Y:S01]  /*8ca0*/  ISETP.GT.AND P1, PT, R0.reuse, 0x88, P1 ;  /* 0x000000880000780c */ /* 0x040fe20000f24270 */
[----:B------:R1:W-:Y:S01]  /*8cb0*/  @P2 STG.E.U16 desc[UR40][R4.64+0x20], R106 ;  /* 0x0000206a04002986 */ /* 0x0003e2000c101528 */
[C---:B------:R-:W-:Y:S01]  /*8cc0*/  ISETP.GT.AND P2, PT, R0.reuse, 0x80, P3 ;  /* 0x000000800000780c */ /* 0x040fe20001f44270 */
[-C--:B------:R-:W-:Y:S01]  /*8cd0*/  FMUL R75, R75, R139.reuse ;  /* 0x0000008b4b4b7220 */ /* 0x080fe20000400000 */
[----:B------:R-:W-:Y:S01]  /*8ce0*/  ISETP.GT.AND P3, PT, R0, 0x88, P3 ;  /* 0x000000880000780c */ /* 0x000fe20001f64270 */
[----:B------:R1:W-:Y:S01]  /*8cf0*/  @P0 STG.E.U16 desc[UR40][R4.64+0x22], R107 ;  /* 0x0000226b04000986 */ /* 0x0003e2000c101528 */
[----:B------:R-:W-:Y:S01]  /*8d00*/  F2FP.BF16.F32.PACK_AB R86, RZ, R86 ;  /* 0x00000056ff56723e */ /* 0x000fe200000010ff */
[----:B------:R-:W-:Y:S01]  /*8d10*/  FMUL R77, R77, R139 ;  /* 0x0000008b4d4d7220 */ /* 0x000fe20000400000 */
[----:B------:R-:W-:Y:S01]  /*8d20*/  F2FP.BF16.F32.PACK_AB R87, RZ, R87 ;  /* 0x00000057ff57723e */ /* 0x000fe200000010ff */
[----:B------:R-:W-:Y:S01]  /*8d30*/  FMUL R76, R76, R139 ;  /* 0x0000008b4c4c7220 */ /* 0x000fe20000400000 */
[----:B------:R-:W-:Y:S01]  /*8d40*/  F2FP.BF16.F32.PACK_AB R72, RZ, R72 ;  /* 0x00000048ff48723e */ /* 0x000fe200000010ff */
[----:B------:R1:W-:Y:S01]  /*8d50*/  @P4 STG.E.U16 desc[UR40][R10.64+0x30], R108 ;  /* 0x0000306c0a004986 */ /* 0x0003e2000c101528 */
[----:B------:R-:W-:Y:S01]  /*8d60*/  F2FP.BF16.F32.PACK_AB R73, RZ, R73 ;  /* 0x00000049ff49723e */ /* 0x000fe200000010ff */
[-C--:B------:R-:W-:Y:S01]  /*8d70*/  FMUL R78, R78, R139.reuse ;  /* 0x0000008b4e4e7220 */ /* 0x080fe20000400000 */
[----:B------:R-:W-:Y:S01]  /*8d80*/  F2FP.BF16.F32.PACK_AB R74, RZ, R74 ;  /* 0x0000004aff4a723e */ /* 0x000fe200000010ff */
[----:B------:R1:W-:Y:S01]  /*8d90*/  @P2 STG.E.U16 desc[UR40][R10.64+0x32], R109 ;  /* 0x0000326d0a002986 */ /* 0x0003e2000c101528 */
[----:B------:R-:W-:Y:S01]  /*8da0*/  ISETP.GT.AND P2, PT, R3, 0x21, PT ;  /* 0x000000210300780c */ /* 0x000fe20003f44270 */
[----:B------:R-:W-:Y:S01]  /*8db0*/  FMUL R79, R79, R139 ;  /* 0x0000008b4f4f7220 */ /* 0x000fe20000400000 */
[----:B------:R-:W-:Y:S01]  /*8dc0*/  F2FP.BF16.F32.PACK_AB R75, RZ, R75 ;  /* 0x0000004bff4b723e */ /* 0x000fe200000010ff */
[----:B------:R1:W-:Y:S01]  /*8dd0*/  @P3 STG.E.U16 desc[UR40][R4.64+0x32], R111 ;  /* 0x0000326f04003986 */ /* 0x0003e2000c101528 */
[----:B------:R-:W-:Y:S01]  /*8de0*/  ISETP.GT.AND P3, PT, R3, 0x20, PT ;  /* 0x000000200300780c */ /* 0x000fe20003f64270 */
[-C--:B------:R-:W-:Y:S01]  /*8df0*/  FMUL R64, R64, R139.reuse ;  /* 0x0000008b40407220 */ /* 0x080fe20000400000 */
[C---:B------:R-:W-:Y:S01]  /*8e00*/  ISETP.GT.AND P4, PT, R0.reuse, RZ, P2 ;  /* 0x000000ff0000720c */ /* 0x040fe20001784270 */
[----:B------:R1:W-:Y:S01]  /*8e10*/  @P1 STG.E.U16 desc[UR40][R4.64+0x30], R110 ;  /* 0x0000306e04001986 */ /* 0x0003e2000c101528 */
[C---:B------:R-:W-:Y:S01]  /*8e20*/  ISETP.GT.AND P0, PT, R0.reuse, RZ, P3 ;  /* 0x000000ff0000720c */ /* 0x040fe20001f04270 */
[-C--:B------:R-:W-:Y:S01]  /*8e30*/  FMUL R65, R65, R139.reuse ;  /* 0x0000008b41417220 */ /* 0x080fe20000400000 */
[C---:B------:R-:W-:Y:S01]  /*8e40*/  ISETP.GT.AND P1, PT, R0.reuse, 0x8, P2 ;  /* 0x000000080000780c */ /* 0x040fe20001724270 */
[-C--:B------:R-:W-:Y:S01]  /*8e50*/  FMUL R67, R67, R139.reuse ;  /* 0x0000008b43437220 */ /* 0x080fe20000400000 */
[----:B------:R-:W-:Y:S01]  /*8e60*/  ISETP.GT.AND P5, PT, R0, 0x8, P3 ;  /* 0x000000080000780c */ /* 0x000fe20001fa4270 */
[----:B------:R-:W-:Y:S01]  /*8e70*/  FMUL R66, R66, R139 ;  /* 0x0000008b42427220 */ /* 0x000fe20000400000 */
[----:B------:R-:W-:Y:S01]  /*8e80*/  F2FP.BF16.F32.PACK_AB R77, RZ, R77 ;  /* 0x0000004dff4d723e */ /* 0x000fe200000010ff */
[-C--:B------:R-:W-:Y:S01]  /*8e90*/  FMUL R68, R68, R139.reuse ;  /* 0x0000008b44447220 */ /* 0x080fe20000400000 */
        /* <DEDUP_REMOVED lines=13> */
[----:B------:R-:W-:Y:S01]  /*8f70*/  FMUL R56, R56, R139 ;  /* 0x0000008b38387220 */ /* 0x000fe20000400000 */
[----:B------:R-:W-:Y:S01]  /*8f80*/  F2FP.BF16.F32.PACK_AB R67, RZ, R67 ;  /* 0x00000043ff43723e */ /* 0x000fe200000010ff */
[----:B------:R1:W-:Y:S01]  /*8f90*/  @P5 STG.E.U16 desc[UR40][R8.64+0x40], R98 ;  /* 0x0000406208005986 */ /* 0x0003e2000c101528 */
[C---:B------:R-:W-:Y:S01]  /*8fa0*/  ISETP.GT.AND P5, PT, R0.reuse, RZ, P0 ;  /* 0x000000ff0000720c */ /* 0x040fe200007a4270 */
[-C--:B------:R-:W-:Y:S01]  /*8fb0*/  FMUL R57, R57, R139.reuse ;  /* 0x0000008b39397220 */ /* 0x080fe20000400000 */
[----:B------:R-:W-:Y:S01]  /*8fc0*/  ISETP.GT.AND P4, PT, R0, RZ, P1 ;  /* 0x000000ff0000720c */ /* 0x000fe20000f84270 */
[-C--:B------:R-:W-:Y:S01]  /*8fd0*/  FMUL R58, R58, R139.reuse ;  /* 0x0000008b3a3a7220 */ /* 0x080fe20000400000 */
[----:B------:R-:W-:Y:S01]  /*8fe0*/  F2FP.BF16.F32.PACK_AB R66, RZ, R66 ;  /* 0x00000042ff42723e */ /* 0x000fe200000010ff */
        /* <DEDUP_REMOVED lines=10> */
[-C--:B------:R-:W-:Y:S01]  /*9090*/  FMUL R63, R63, R139.reuse ;  /* 0x0000008b3f3f7220 */ /* 0x080fe20000400000 */
[----:B------:R-:W-:Y:S01]  /*90a0*/  F2FP.BF16.F32.PACK_AB R56, RZ, R56 ;  /* 0x00000038ff38723e */ /* 0x000fe200000010ff */
[----:B------:R1:W-:Y:S01]  /*90b0*/  @P4 STG.E.U16 desc[UR40][R6.64+0x52], R101 ;  /* 0x0000526506004986 */ /* 0x0003e2000c101528 */
[----:B------:R-:W-:Y:S01]  /*90c0*/  ISETP.GT.AND P4, PT, R0, 0x8, P1 ;  /* 0x000000080000780c */ /* 0x000fe20000f84270 */
[----:B------:R-:W-:Y:S01]  /*90d0*/  FMUL R48, R48, R139 ;  /* 0x0000008b30307220 */ /* 0x000fe20000400000 */
[----:B------:R-:W-:Y:S01]  /*90e0*/  F2FP.BF16.F32.PACK_AB R57, RZ, R57 ;  /* 0x00000039ff39723e */ /* 0x000fe200000010ff */
[-C--:B------:R-:W-:Y:S01]  /*90f0*/  FMUL R49, R49, R139.reuse ;  /* 0x0000008b31317220 */ /* 0x080fe20000400000 */
[----:B------:R-:W-:Y:S01]  /*9100*/  F2FP.BF16.F32.PACK_AB R58, RZ, R58 ;  /* 0x0000003aff3a723e */ /* 0x000fe200000010ff */
[----:B------:R-:W-:Y:S01]  /*9110*/  FMUL R51, R51, R139 ;  /* 0x0000008b33337220 */ /* 0x000fe20000400000 */
        /* <DEDUP_REMOVED lines=30> */
[----:B------:R-:W-:Y:S01]  /*9300*/  ISETP.GT.AND P2, PT, R3, 0x31, PT ;  /* 0x000000310300780c */ /* 0x000fe20003f44270 */
[----:B------:R-:W-:Y:S01]  /*9310*/  FMUL R44, R44, R139 ;  /* 0x0000008b2c2c7220 */ /* 0x000fe20000400000 */
[----:B------:R-:W-:Y:S01]  /*9320*/  F2FP.BF16.F32.PACK_AB R51, RZ, R51 ;  /* 0x00000033ff33723e */ /* 0x000fe200000010ff */
[-C--:B------:R-:W-:Y:S01]  /*9330*/  FMUL R45, R45, R139.reuse ;  /* 0x0000008b2d2d7220 */ /* 0x080fe20000400000 */
[----:B------:R-:W-:Y:S01]  /*9340*/  F2FP.BF16.F32.PACK_AB R50, RZ, R50 ;  /* 0x00000032ff32723e */ /* 0x000fe200000010ff */
[----:B------:R1:W-:Y:S01]  /*9350*/  @P4 STG.E.U16 desc[UR40][R10.64+0x50], R92 ;  /* 0x0000505c0a004986 */ /* 0x0003e2000c101528 */
[----:B------:R-:W-:Y:S01]  /*9360*/  ISETP.GT.AND P4, PT, R0, RZ, P2 ;  /* 0x000000ff0000720c */ /* 0x000fe20001784270 */
[-C--:B------:R-:W-:Y:S01]  /*9370*/  FMUL R46, R46, R139.reuse ;  /* 0x0000008b2e2e7220 */ /* 0x080fe20000400000 */
[----:B------:R-:W-:Y:S01]  /*9380*/  F2FP.BF16.F32.PACK_AB R52, RZ, R52 ;  /* 0x00000034ff34723e */ /* 0x000fe200000010ff */
[----:B------:R1:W-:Y:S01]  /*9390*/  @P3 STG.E.U16 desc[UR40][R10.64+0x52], R93 ;  /* 0x0000525d0a003986 */ /* 0x0003e2000c101528 */
[----:B------:R-:W-:Y:S01]  /*93a0*/  ISETP.GT.AND P3, PT, R3, 0x30, PT ;  /* 0x000000300300780c */ /* 0x000fe20003f64270 */
[----:B------:R-:W-:Y:S01]  /*93b0*/  FMUL R47, R47, R139 ;  /* 0x0000008b2f2f7220 */ /* 0x000fe20000400000 */
[----:B------:R-:W-:Y:S01]  /*93c0*/  F2FP.BF16.F32.PACK_AB R53, RZ, R53 ;  /* 0x00000035ff35723e */ /* 0x000fe200000010ff */
[----:B------:R1:W-:Y:S01]  /*93d0*/  @P0 STG.E.U16 desc[UR40][R4.64+0x50], R94 ;  /* 0x0000505e04000986 */ /* 0x0003e2000c101528 */
[----:B------:R-:W-:Y:S01]  /*93e0*/  ISETP.GT.AND P0, PT, R0, RZ, P3 ;  /* 0x000000ff0000720c */ /* 0x000fe20001f04270 */
[-C--:B------:R-:W-:Y:S01]  /*93f0*/  FMUL R32, R32, R139.reuse ;  /* 0x0000008b20207220 */ /* 0x080fe20000400000 */
[C---:B------:R-:W-:Y:S01]  /*9400*/  ISETP.GT.AND P5, PT, R0.reuse, 0x8, P3 ;  /* 0x000000080000780c */ /* 0x040fe20001fa4270 */
[----:B------:R1:W-:Y:S01]  /*9410*/  @P1 STG.E.U16 desc[UR40][R4.64+0x52], R95 ;  /* 0x0000525f04001986 */ /* 0x0003e2000c101528 */
[----:B------:R-:W-:Y:S01]  /*9420*/  ISETP.GT.AND P1, PT, R0, 0x8, P2 ;  /* 0x000000080000780c */ /* 0x000fe20001724270 */
[----:B------:R-:W-:Y:S01]  /*9430*/  FMUL R33, R33, R139 ;  /* 0x0000008b21217220 */ /* 0x000fe20000400000 */
[----:B------:R-:W-:Y:S01]  /*9440*/  F2FP.BF16.F32.PACK_AB R54, RZ, R54 ;  /* 0x00000036ff36723e */ /* 0x000fe200000010ff */
[----:B------:R1:W-:Y:S01]  /*9450*/  @P4 STG.E.U16 desc[UR40][R6.64+0x62], R81 ;  /* 0x0000625106004986 */ /* 0x0003e2000c101528 */
[----:B------:R-:W-:Y:S01]  /*9460*/  F2FP.BF16.F32.PACK_AB R55, RZ, R55 ;  /* 0x00000037ff37723e */ /* 0x000fe200000010ff */
[-C--:B------:R-:W-:Y:S01]  /*9470*/  FMUL R34, R34, R139.reuse ;  /* 0x0000008b22227220 */ /* 0x080fe20000400000 */
[----:B------:R-:W-:Y:S01]  /*9480*/  F2FP.BF16.F32.PACK_AB R40, RZ, R40 ;  /* 0x00000028ff28723e */ /* 0x000fe200000010ff */
[----:B------:R-:W-:Y:S01]  /*9490*/  FMUL R35, R35, R139 ;  /* 0x0000008b23237220 */ /* 0x000fe20000400000 */
[----:B------:R-:W-:Y:S01]  /*94a0*/  F2FP.BF16.F32.PACK_AB R41, RZ, R41 ;  /* 0x00000029ff29723e */ /* 0x000fe200000010ff */
[----:B------:R1:W-:Y:S01]  /*94b0*/  @P0 STG.E.U16 desc[UR40][R6.64+0x60], R80 ;  /* 0x0000605006000986 */ /* 0x0003e2000c101528 */
[C---:B------:R-:W-:Y:S01]  /*94c0*/  ISETP.GT.AND P0, PT, R3.reuse, 0x38, PT ;  /* 0x000000380300780c */ /* 0x040fe20003f04270 */
        /* <DEDUP_REMOVED lines=9> */
[----:B------:R-:W-:Y:S01]  /*9560*/  ISETP.GT.AND P4, PT, R0, RZ, P1 ;  /* 0x000000ff0000720c */ /* 0x000fe20000f84270 */
        /* <DEDUP_REMOVED lines=10> */
[----:B------:R1:W-:Y:S01]  /*9610*/  @P5 STG.E.U16 desc[UR40][R6.64+0x70], R84 ;  /* 0x0000705406005986 */ /* 0x0003e2000c101528 */
[----:B------:R-:W-:Y:S01]  /*9620*/  ISETP.GT.AND P5, PT, R0, 0x8, P0 ;  /* 0x000000080000780c */ /* 0x000fe200007a4270 */
[----:B------:R-:W-:Y:S01]  /*9630*/  FMUL R28, R28, R139 ;  /* 0x0000008b1c1c7220 */ /* 0x000fe20000400000 */
[----:B------:R-:W-:Y:S01]  /*9640*/  F2FP.BF16.F32.PACK_AB R33, RZ, R33 ;  /* 0x00000021ff21723e */ /* 0x000fe200000010ff */
[----:B------:R1:W-:Y:S01]  /*9650*/  @P4 STG.E.U16 desc[UR40][R6.64+0x72], R85 ;  /* 0x0000725506004986 */ /* 0x0003e2000c101528 */
[----:B------:R-:W-:Y:S01]  /*9660*/  ISETP.GT.AND P4, PT, R0, 0x8, P1 ;  /* 0x000000080000780c */ /* 0x000fe20000f84270 */
[-C--:B------:R-:W-:Y:S01]  /*9670*/  FMUL R29, R29, R139.reuse ;  /* 0x0000008b1d1d7220 */ /* 0x080fe20000400000 */
[----:B------:R-:W-:Y:S01]  /*9680*/  F2FP.BF16.F32.PACK_AB R34, RZ, R34 ;  /* 0x00000022ff22723e */ /* 0x000fe200000010ff */
[----:B------:R-:W-:Y:S01]  /*9690*/  FMUL R30, R30, R139 ;  /* 0x0000008b1e1e7220 */ /* 0x000fe20000400000 */
[----:B------:R-:W-:Y:S01]  /*96a0*/  F2FP.BF16.F32.PACK_AB R35, RZ, R35 ;  /* 0x00000023ff23723e */ /* 0x000fe200000010ff */
[----:B------:R-:W-:Y:S01]  /*96b0*/  FMUL R31, R31, R139 ;  /* 0x0000008b1f1f7220 */ /* 0x000fe20000400000 */
[----:B------:R-:W-:-:S02]  /*96c0*/  F2FP.BF16.F32.PACK_AB R36, RZ, R36 ;  /* 0x00000024ff24723e */ /* 0x000fc400000010ff */
[----:B------:R-:W-:Y:S01]  /*96d0*/  F2FP.BF16.F32.PACK_AB R37, RZ, R37 ;  /* 0x00000025ff25723e */ /* 0x000fe200000010ff */
[----:B------:R1:W-:Y:S01]  /*96e0*/  @P5 STG.E.U16 desc[UR40][R8.64+0x70], R86 ;  /* 0x0000705608005986 */ /* 0x0003e2000c101528 */
[C---:B------:R-:W-:Y:S02]  /*96f0*/  ISETP.GT.AND P5, PT, R0.reuse, 0x80, P3 ;  /* 0x000000800000780c */ /* 0x040fe40001fa4270 */
[C---:B------:R-:W-:Y:S01]  /*9700*/  ISETP.GT.AND P3, PT, R0.reuse, 0x88, P3 ;  /* 0x000000880000780c */ /* 0x040fe20001f64270 */
[----:B------:R1:W-:Y:S01]  /*9710*/  @P4 STG.E.U16 desc[UR40][R8.64+0x72], R87 ;  /* 0x0000725708004986 */ /* 0x0003e2000c101528 */
[C---:B------:R-:W-:Y:S02]  /*9720*/  ISETP.GT.AND P4, PT, R0.reuse, 0x80, P2 ;  /* 0x000000800000780c */ /* 0x040fe40001784270 */
[----:B------:R-:W-:Y:S02]  /*9730*/  ISETP.GT.AND P2, PT, R0, 0x88, P2 ;  /* 0x000000880000780c */ /* 0x000fe40001744270 */
[----:B------:R-:W-:-:S02]  /*9740*/  F2FP.BF16.F32.PACK_AB R38, RZ, R38 ;  /* 0x00000026ff26723e */ /* 0x000fc400000010ff */
[----:B------:R-:W-:Y:S02]  /*9750*/  F2FP.BF16.F32.PACK_AB R39, RZ, R39 ;  /* 0x00000027ff27723e */ /* 0x000fe400000010ff */
[----:B------:R-:W-:Y:S01]  /*9760*/  F2FP.BF16.F32.PACK_AB R24, RZ, R24 ;  /* 0x00000018ff18723e */ /* 0x000fe200000010ff */
[----:B------:R1:W-:Y:S01]  /*9770*/  @P5 STG.E.U16 desc[UR40][R10.64+0x60], R72 ;  /* 0x000060480a005986 */ /* 0x0003e2000c101528 */
[----:B------:R-:W-:Y:S02]  /*9780*/  F2FP.BF16.F32.PACK_AB R25, RZ, R25 ;  /* 0x00000019ff19723e */ /* 0x000fe400000010ff */
[----:B------:R-:W-:Y:S01]  /*9790*/  F2FP.BF16.F32.PACK_AB R26, RZ, R26 ;  /* 0x0000001aff1a723e */ /* 0x000fe200000010ff */
[----:B------:R1:W-:Y:S01]  /*97a0*/  @P4 STG.E.U16 desc[UR40][R10.64+0x62], R73 ;  /* 0x000062490a004986 */ /* 0x0003e2000c101528 */
[C---:B------:R-:W-:Y:S02]  /*97b0*/  ISETP.GT.AND P4, PT, R0.reuse, 0x80, P0 ;  /* 0x000000800000780c */ /* 0x040fe40000784270 */
[C---:B------:R-:W-:Y:S01]  /*97c0*/  ISETP.GT.AND P0, PT, R0.reuse, 0x88, P0 ;  /* 0x000000880000780c */ /* 0x040fe20000704270 */
[----:B------:R1:W-:Y:S01]  /*97d0*/  @P3 STG.E.U16 desc[UR40][R4.64+0x60], R74 ;  /* 0x0000604a04003986 */ /* 0x0003e2000c101528 */
[----:B------:R-:W-:-:S02]  /*97e0*/  ISETP.GT.AND P3, PT, R0, 0x80, P1 ;  /* 0x000000800000780c */ /* 0x000fc40000f64270 */
[C---:B------:R-:W-:Y:S01]  /*97f0*/  ISETP.GT.AND P1, PT, R0.reuse, 0x88, P1 ;  /* 0x000000880000780c */ /* 0x040fe20000f24270 */
[----:B------:R1:W-:Y:S01]  /*9800*/  @P2 STG.E.U16 desc[UR40][R4.64+0x62], R75 ;  /* 0x0000624b04002986 */ /* 0x0003e2000c101528 */
[C---:B------:R-:W-:Y:S02]  /*9810*/  ISETP.GT.AND P2, PT, R3.reuse, 0x41, PT ;  /* 0x000000410300780c */ /* 0x040fe40003f44270 */
[----:B------:R-:W-:Y:S02]  /*9820*/  F2FP.BF16.F32.PACK_AB R27, RZ, R27 ;  /* 0x0000001bff1b723e */ /* 0x000fe400000010ff */
[----:B------:R-:W-:Y:S01]  /*9830*/  F2FP.BF16.F32.PACK_AB R28, RZ, R28 ;  /* 0x0000001cff1c723e */ /* 0x000fe200000010ff */
[----:B------:R1:W-:Y:S01]  /*9840*/  @P4 STG.E.U16 desc[UR40][R10.64+0x70], R76 ;  /* 0x0000704c0a004986 */ /* 0x0003e2000c101528 */
[----:B------:R-:W-:Y:S02]  /*9850*/  ISETP.GT.AND P4, PT, R0, RZ, P2 ;  /* 0x000000ff0000720c */ /* 0x000fe40001784270 */
[----:B------:R-:W-:Y:S01]  /*9860*/  F2FP.BF16.F32.PACK_AB R29, RZ, R29 ;  /* 0x0000001dff1d723e */ /* 0x000fe200000010ff */
[----:B------:R1:W-:Y:S01]  /*9870*/  @P3 STG.E.U16 desc[UR40][R10.64+0x72], R77 ;  /* 0x0000724d0a003986 */ /* 0x0003e2000c101528 */
[----:B------:R-:W-:-:S02]  /*9880*/  ISETP.GT.AND P3, PT, R3, 0x40, PT ;  /* 0x000000400300780c */ /* 0x000fc40003f64270 */
[----:B------:R-:W-:Y:S01]  /*9890*/  F2FP.BF16.F32.PACK_AB R30, RZ, R30 ;  /* 0x0000001eff1e723e */ /* 0x000fe200000010ff */
[----:B------:R1:W-:Y:S01]  /*98a0*/  @P0 STG.E.U16 desc[UR40][R4.64+0x70], R78 ;  /* 0x0000704e04000986 */ /* 0x0003e2000c101528 */
[C---:B------:R-:W-:Y:S02]  /*98b0*/  ISETP.GT.AND P0, PT, R0.reuse, RZ, P3 ;  /* 0x000000ff0000720c */ /* 0x040fe40001f04270 */
[C---:B------:R-:W-:Y:S01]  /*98c0*/  ISETP.GT.AND P5, PT, R0.reuse, 0x8, P3 ;  /* 0x000000080000780c */ /* 0x040fe20001fa4270 */
[----:B------:R1:W-:Y:S01]  /*98d0*/  @P1 STG.E.U16 desc[UR40][R4.64+0x72], R79 ;  /* 0x0000724f04001986 */ /* 0x0003e2000c101528 */
[----:B------:R-:W-:Y:S02]  /*98e0*/  ISETP.GT.AND P1, PT, R0, 0x8, P2 ;  /* 0x000000080000780c */ /* 0x000fe40001724270 */
[----:B------:R-:W-:Y:S01]  /*98f0*/  F2FP.BF16.F32.PACK_AB R31, RZ, R31 ;  /* 0x0000001fff1f723e */ /* 0x000fe200000010ff */
[----:B------:R1:W-:Y:S06]  /*9900*/  @P4 STG.E.U16 desc[UR40][R6.64+0x82], R65 ;  /* 0x0000824106004986 */ /* 0x0003ec000c101528 */
[----:B------:R1:W-:Y:S01]  /*9910*/  @P0 STG.E.U16 desc[UR40][R6.64+0x80], R64 ;  /* 0x0000804006000986 */ /* 0x0003e2000c101528 */
[----:B------:R-:W-:-:S03]  /*9920*/  ISETP.GT.AND P0, PT, R3, 0x48, PT ;  /* 0x000000480300780c */ /* 0x000fc60003f04270 */
[----:B------:R1:W-:Y:S01]  /*9930*/  @P1 STG.E.U16 desc[UR40][R8.64+0x82], R67 ;  /* 0x0000824308001986 */ /* 0x0003e2000c101528 */
[----:B------:R-:W-:-:S03]  /*9940*/  ISETP.GT.AND P1, PT, R3, 0x49, PT ;  /* 0x000000490300780c */ /* 0x000fc60003f24270 */
[----:B------:R1:W-:Y:S01]  /*9950*/  @P5 STG.E.U16 desc[UR40][R8.64+0x80], R66 ;  /* 0x0000804208005986 */ /* 0x0003e2000c101528 */
[C---:B------:R-:W-:Y:S02]  /*9960*/  ISETP.GT.AND P5, PT, R0.reuse, RZ, P0 ;  /* 0x000000ff0000720c */ /* 0x040fe400007a4270 */
[----:B------:R-:W-:-:S11]  /*9970*/  ISETP.GT.AND P4, PT, R0, RZ, P1 ;  /* 0x000000ff0000720c */ /* 0x000fd60000f84270 */
[----:B------:R1:W-:Y:S01]  /*9980*/  @P5 STG.E.U16 desc[UR40][R6.64+0x90], R68 ;  /* 0x0000904406005986 */ /* 0x0003e2000c101528 */
[----:B------:R-:W-:-:S03]  /*9990*/  ISETP.GT.AND P5, PT, R0, 0x8, P0 ;  /* 0x000000080000780c */ /* 0x000fc600007a4270 */
[----:B------:R1:W-:Y:S01]  /*99a0*/  @P4 STG.E.U16 desc[UR40][R6.64+0x92], R69 ;  /* 0x0000924506004986 */ /* 0x0003e2000c101528 */
[----:B------:R-:W-:-:S09]  /*99b0*/  ISETP.GT.AND P4, PT, R0, 0x8, P1 ;  /* 0x000000080000780c */ /* 0x000fd20000f84270 */
[----:B------:R1:W-:Y:S01]  /*99c0*/  @P5 STG.E.U16 desc[UR40][R8.64+0x90], R70 ;  /* 0x0000904608005986 */ /* 0x0003e2000c101528 */
[C---:B------:R-:W-:Y:S02]  /*99d0*/  ISETP.GT.AND P5, PT, R0.reuse, 0x80, P3 ;  /* 0x000000800000780c */ /* 0x040fe40001fa4270 */
[C---:B------:R-:W-:Y:S01]  /*99e0*/  ISETP.GT.AND P3, PT, R0.reuse, 0x88, P3 ;  /* 0x000000880000780c */ /* 0x040fe20001f64270 */
[----:B------:R1:W-:Y:S01]  /*99f0*/  @P4 STG.E.U16 desc[UR40][R8.64+0x92], R71 ;  /* 0x0000924708004986 */ /* 0x0003e2000c101528 */
[C---:B------:R-:W-:Y:S02]  /*9a00*/  ISETP.GT.AND P4, PT, R0.reuse, 0x80, P2 ;  /* 0x000000800000780c */ /* 0x040fe40001784270 */
[----:B------:R-:W-:-:S07]  /*9a10*/  ISETP.GT.AND P2, PT, R0, 0x88, P2 ;  /* 0x000000880000780c */ /* 0x000fce0001744270 */
[----:B------:R1:W-:Y:S04]  /*9a20*/  @P5 STG.E.U16 desc[UR40][R10.64+0x80], R56 ;  /* 0x000080380a005986 */ /* 0x0003e8000c101528 */
[----:B------:R1:W-:Y:S01]  /*9a30*/  @P4 STG.E.U16 desc[UR40][R10.64+0x82], R57 ;  /* 0x000082390a004986 */ /* 0x0003e2000c101528 */
[C---:B------:R-:W-:Y:S02]  /*9a40*/  ISETP.GT.AND P4, PT, R0.reuse, 0x80, P0 ;  /* 0x000000800000780c */ /* 0x040fe40000784270 */
[C---:B------:R-:W-:Y:S01]  /*9a50*/  ISETP.GT.AND P0, PT, R0.reuse, 0x88, P0 ;  /* 0x000000880000780c */ /* 0x040fe20000704270 */
[----:B------:R1:W-:Y:S01]  /*9a60*/  @P3 STG.E.U16 desc[UR40][R4.64+0x80], R58 ;  /* 0x0000803a04003986 */ /* 0x0003e2000c101528 */
[C---:B------:R-:W-:Y:S02]  /*9a70*/  ISETP.GT.AND P3, PT, R0.reuse, 0x80, P1 ;  /* 0x000000800000780c */ /* 0x040fe40000f64270 */
[----:B------:R-:W-:Y:S01]  /*9a80*/  ISETP.GT.AND P1, PT, R0, 0x88, P1 ;  /* 0x000000880000780c */ /* 0x000fe20000f24270 */
[----:B------:R1:W-:Y:S01]  /*9a90*/  @P2 STG.E.U16 desc[UR40][R4.64+0x82], R59 ;  /* 0x0000823b04002986 */ /* 0x0003e2000c101528 */
[----:B------:R-:W-:-:S05]  /*9aa0*/  ISETP.GT.AND P2, PT, R3, 0x51, PT ;  /* 0x000000510300780c */ /* 0x000fca0003f44270 */
[----:B------:R1:W-:Y:S01]  /*9ab0*/  @P4 STG.E.U16 desc[UR40][R10.64+0x90], R60 ;  /* 0x0000903c0a004986 */ /* 0x0003e2000c101528 */
[----:B------:R-:W-:-:S03]  /*9ac0*/  ISETP.GT.AND P4, PT, R0, RZ, P2 ;  /* 0x000000ff0000720c */ /* 0x000fc60001784270 */
[----:B------:R1:W-:Y:S01]  /*9ad0*/  @P3 STG.E.U16 desc[UR40][R10.64+0x92], R61 ;  /* 0x0000923d0a003986 */ /* 0x0003e2000c101528 */
[----:B------:R-:W-:-:S03]  /*9ae0*/  ISETP.GT.AND P3, PT, R3, 0x50, PT ;  /* 0x000000500300780c */ /* 0x000fc60003f64270 */
[----:B------:R1:W-:Y:S01]  /*9af0*/  @P0 STG.E.U16 desc[UR40][R4.64+0x90], R62 ;  /* 0x0000903e04000986 */ /* 0x0003e2000c101528 */
[C---:B------:R-:W-:Y:S02]  /*9b00*/  ISETP.GT.AND P0, PT, R0.reuse, RZ, P3 ;  /* 0x000000ff0000720c */ /* 0x040fe40001f04270 */
[C---:B------:R-:W-:Y:S01]  /*9b10*/  ISETP.GT.AND P5, PT, R0.reuse, 0x8, P3 ;  /* 0x000000080000780c */ /* 0x040fe20001fa4270 */
[----:B------:R1:W-:Y:S01]  /*9b20*/  @P1 STG.E.U16 desc[UR40][R4.64+0x92], R63 ;  /* 0x0000923f04001986 */ /* 0x0003e2000c101528 */
[----:B------:R-:W-:-:S03]  /*9b30*/  ISETP.GT.AND P1, PT, R0, 0x8, P2 ;  /* 0x000000080000780c */ /* 0x000fc60001724270 */
        /* <DEDUP_REMOVED lines=25> */
[----:B------:R1:W-:Y:S06]  /*9cd0*/  @P2 STG.E.U16 desc[UR40][R4.64+0xa2], R43 ;  /* 0x0000a22b04002986 */ /* 0x0003ec000c101528 */
[----:B------:R1:W-:Y:S04]  /*9ce0*/  @P4 STG.E.U16 desc[UR40][R10.64+0xb0], R44 ;  /* 0x0000b02c0a004986 */ /* 0x0003e8000c101528 */
[----:B------:R1:W-:Y:S01]  /*9cf0*/  @P3 STG.E.U16 desc[UR40][R10.64+0xb2], R45 ;  /* 0x0000b22d0a003986 */ /* 0x0003e2000c101528 */
[----:B------:R-:W-:-:S03]  /*9d00*/  ISETP.GT.AND P3, PT, R3, 0x60, PT ;  /* 0x000000600300780c */ /* 0x000fc60003f64270 */
[----:B------:R1:W-:Y:S01]  /*9d10*/  @P0 STG.E.U16 desc[UR40][R4.64+0xb0], R46 ;  /* 0x0000b02e04000986 */ /* 0x0003e2000c101528 */
[----:B------:R-:W-:Y:S02]  /*9d20*/  ISETP.GT.AND P0, PT, R3, 0x61, PT ;  /* 0x000000610300780c */ /* 0x000fe40003f04270 */
[C---:B------:R-:W-:Y:S01]  /*9d30*/  ISETP.GT.AND P4, PT, R0.reuse, 0x8, P3 ;  /* 0x000000080000780c */ /* 0x040fe20001f84270 */
[----:B------:R1:W-:Y:S01]  /*9d40*/  @P1 STG.E.U16 desc[UR40][R4.64+0xb2], R47 ;  /* 0x0000b22f04001986 */ /* 0x0003e2000c101528 */
[C---:B------:R-:W-:Y:S02]  /*9d50*/  ISETP.GT.AND P1, PT, R0.reuse, RZ, P3 ;  /* 0x000000ff0000720c */ /* 0x040fe40001f24270 */
[C---:B------:R-:W-:Y:S02]  /*9d60*/  ISETP.GT.AND P2, PT, R0.reuse, RZ, P0 ;  /* 0x000000ff0000720c */ /* 0x040fe40000744270 */
[----:B------:R-:W-:-:S09]  /*9d70*/  ISETP.GT.AND P5, PT, R0, 0x8, P0 ;  /* 0x000000080000780c */ /* 0x000fd200007a4270 */
[----:B------:R1:W-:Y:S01]  /*9d80*/  @P1 STG.E.U16 desc[UR40][R6.64+0xc0], R32 ;  /* 0x0000c02006001986 */ /* 0x0003e2000c101528 */
[----:B------:R-:W-:-:S03]  /*9d90*/  ISETP.GT.AND P1, PT, R3, 0x68, PT ;  /* 0x000000680300780c */ /* 0x000fc60003f24270 */
[----:B------:R1:W-:Y:S01]  /*9da0*/  @P2 STG.E.U16 desc[UR40][R6.64+0xc2], R33 ;  /* 0x0000c22106002986 */ /* 0x0003e2000c101528 */
[----:B------:R-:W-:-:S03]  /*9db0*/  ISETP.GT.AND P2, PT, R3, 0x69, PT ;  /* 0x000000690300780c */ /* 0x000fc60003f44270 */
[----:B------:R1:W-:Y:S01]  /*9dc0*/  @P4 STG.E.U16 desc[UR40][R8.64+0xc0], R34 ;  /* 0x0000c02208004986 */ /* 0x0003e2000c101528 */
[----:B------:R-:W-:-:S03]  /*9dd0*/  ISETP.GT.AND P4, PT, R0, RZ, P2 ;  /* 0x000000ff0000720c */ /* 0x000fc60001784270 */
[----:B------:R1:W-:Y:S01]  /*9de0*/  @P5 STG.E.U16 desc[UR40][R8.64+0xc2], R35 ;  /* 0x0000c22308005986 */ /* 0x0003e2000c101528 */
[----:B------:R-:W-:-:S09]  /*9df0*/  ISETP.GT.AND P5, PT, R0, RZ, P1 ;  /* 0x000000ff0000720c */ /* 0x000fd20000fa4270 */
        /* <DEDUP_REMOVED lines=10> */
[----:B------:R1:W-:Y:S01]  /*9ea0*/  @P4 STG.E.U16 desc[UR40][R10.64+0xc0], R24 ;  /* 0x0000c0180a004986 */ /* 0x0003e2000c101528 */
[C---:B------:R-:W-:Y:S02]  /*9eb0*/  ISETP.GT.AND P4, PT, R0.reuse, 0x80, P1 ;  /* 0x000000800000780c */ /* 0x040fe40000f84270 */
[C---:B------:R-:W-:Y:S01]  /*9ec0*/  ISETP.GT.AND P1, PT, R0.reuse, 0x88, P1 ;  /* 0x000000880000780c */ /* 0x040fe20000f24270 */
[----:B------:R1:W-:Y:S01]  /*9ed0*/  @P5 STG.E.U16 desc[UR40][R10.64+0xc2], R25 ;  /* 0x0000c2190a005986 */ /* 0x0003e2000c101528 */
[C---:B------:R-:W-:Y:S02]  /*9ee0*/  ISETP.GT.AND P5, PT, R0.reuse, 0x80, P2 ;  /* 0x000000800000780c */ /* 0x040fe400017a4270 */
[----:B------:R-:W-:Y:S01]  /*9ef0*/  ISETP.GT.AND P2, PT, R0, 0x88, P2 ;  /* 0x000000880000780c */ /* 0x000fe20001744270 */
[----:B------:R1:W-:Y:S04]  /*9f00*/  @P3 STG.E.U16 desc[UR40][R4.64+0xc0], R26 ;  /* 0x0000c01a04003986 */ /* 0x0003e8000c101528 */
[----:B------:R1:W-:Y:S04]  /*9f10*/  @P0 STG.E.U16 desc[UR40][R4.64+0xc2], R27 ;  /* 0x0000c21b04000986 */ /* 0x0003e8000c101528 */
[----:B------:R1:W-:Y:S04]  /*9f20*/  @P4 STG.E.U16 desc[UR40][R10.64+0xd0], R28 ;  /* 0x0000d01c0a004986 */ /* 0x0003e8000c101528 */
[----:B------:R1:W-:Y:S04]  /*9f30*/  @P5 STG.E.U16 desc[UR40][R10.64+0xd2], R29 ;  /* 0x0000d21d0a005986 */ /* 0x0003e8000c101528 */
[----:B------:R1:W-:Y:S04]  /*9f40*/  @P1 STG.E.U16 desc[UR40][R4.64+0xd0], R30 ;  /* 0x0000d01e04001986 */ /* 0x0003e8000c101528 */
[----:B------:R1:W-:Y:S02]  /*9f50*/  @P2 STG.E.U16 desc[UR40][R4.64+0xd2], R31 ;  /* 0x0000d21f04002986 */ /* 0x0003e4000c101528 */
.L_x_253:
[----:B------:R-:W-:Y:S05]  /*9f60*/  BSYNC B0 ;  /* 0x0000000000007941 */ /* 0x000fea0003800000 */
.L_x_33:
[----:B------:R-:W-:Y:S01]  /*9f70*/  ULDC UR4, c[0x0][0xc] ;  /* 0x0000030000047ab9 */ /* 0x000fe20000000800 */
[----:B------:R-:W-:Y:S01]  /*9f80*/  ULDC UR5, c[0x0][0x10] ;  /* 0x0000040000057ab9 */ /* 0x000fe20000000800 */
[----:B0-----:R-:W0:Y:S01]  /*9f90*/  LDC R3, c[0x0][0x14] ;  /* 0x00000500ff037b82 */ /* 0x001e220000000800 */
[----:B------:R-:W-:Y:S01]  /*9fa0*/  UIMAD.WIDE.U32 UR4, UR4, UR5, URZ ;  /* 0x00000005040472a5 */ /* 0x000fe2000f8e003f */
[----:B------:R-:W-:Y:S01]  /*9fb0*/  PRMT R0, RZ, 0x7610, R0 ;  /* 0x00007610ff007816 */ /* 0x000fe20000000000 */
[----:B-----5:R-:W-:Y:S02]  /*9fc0*/  IMAD.MOV.U32 R138, RZ, RZ, -0x1 ;  /* 0xffffffffff8a7424 */ /* 0x020fe400078e00ff */
[----:B------:R-:W-:Y:S02]  /*9fd0*/  IMAD.MOV.U32 R137, RZ, RZ, -0x1 ;  /* 0xffffffffff897424 */ /* 0x000fe400078e00ff */
[----:B0-----:R-:W-:-:S04]  /*9fe0*/  IMAD.WIDE.U32 R16, R3, UR4, R16 ;  /* 0x0000000403107c25 */ /* 0x001fc8000f8e0010 */
[----:B------:R-:W-:Y:S01]  /*9ff0*/  IMAD R3, R3, UR5, RZ ;  /* 0x0000000503037c24 */ /* 0x000fe2000f8e02ff */
[----:B------:R-:W-:Y:S02]  /*a000*/  ULDC.64 UR4, c[0x0][0x650] ;  /* 0x0001940000047ab9 */ /* 0x000fe40000000a00 */
[----:B------:R-:W-:Y:S01]  /*a010*/  ISETP.GE.U32.AND P0, PT, R16, UR4, PT ;  /* 0x0000000410007c0c */ /* 0x000fe2000bf06070 */
[----:B------:R-:W-:-:S05]  /*a020*/  IMAD.IADD R17, R17, 0x1, R3 ;  /* 0x0000000111117824 */ /* 0x000fca00078e0203 */
[----:B------:R-:W-:-:S13]  /*a030*/  ISETP.GE.U32.AND.EX P0, PT, R17, UR5, PT, P0 ;  /* 0x0000000511007c0c */ /* 0x000fda000bf06100 */
[----:B------:R-:W-:Y:S05]  /*a040*/  @P0 BRA `(.L_x_254) ;  /* 0x0000000400640947 */ /* 0x000fea0003800000 */
[----:B-1--4-:R-:W0:Y:S01]  /*a050*/  S2R R12, SR_CTAID.X ;  /* 0x00000000000c7919 */ /* 0x012e220000002500 */
[----:B------:R-:W1:Y:S01]  /*a060*/  LDC.64 R10, c[0x0][0x628] ;  /* 0x00018a00ff0a7b82 */ /* 0x000e620000000a00 */
[----:B------:R-:W-:Y:S01]  /*a070*/  ULDC UR4, c[0x0][0x150] ;  /* 0x0000540000047ab9 */ /* 0x000fe20000000800 */
[----:B------:R-:W-:Y:S01]  /*a080*/  IMAD.MOV.U32 R8, RZ, RZ, R16 ;  /* 0x000000ffff087224 */ /* 0x000fe200078e0010 */
[----:B------:R-:W4:Y:S01]  /*a090*/  S2R R24, SR_CTAID.Y ;  /* 0x0000000000187919 */ /* 0x000f220000002600 */
[----:B------:R-:W-:-:S04]  /*a0a0*/  IMAD.MOV.U32 R9, RZ, RZ, R17 ;  /* 0x000000ffff097224 */ /* 0x000fc800078e0011 */
[----:B------:R-:W2:Y:S08]  /*a0b0*/  LDC R21, c[0x0][0x144] ;  /* 0x00005100ff157b82 */ /* 0x000eb00000000800 */
[----:B------:R-:W2:Y:S08]  /*a0c0*/  LDC R0, c[0x0][0x630] ;  /* 0x00018c00ff007b82 */ /* 0x000eb00000000800 */
[----:B------:R-:W2:Y:S01]  /*a0d0*/  LDC.64 R14, c[0x0][0x620] ;  /* 0x00018800ff0e7b82 */ /* 0x000ea20000000a00 */
[----:B-1----:R-:W-:-:S04]  /*a0e0*/  ISETP.NE.U32.AND P0, PT, R10, RZ, PT ;  /* 0x000000ff0a00720c */ /* 0x002fc80003f05070 */
[----:B------:R-:W-:Y:S02]  /*a0f0*/  ISETP.NE.AND.EX P0, PT, R11, RZ, PT, P0 ;  /* 0x000000ff0b00720c */ /* 0x000fe40003f05300 */
[----:B0-----:R-:W-:-:S05]  /*a100*/  I2FP.F32.U32 R3, R12 ;  /* 0x0000000c00037245 */ /* 0x001fca0000201000 */
[----:B------:R-:W-:-:S04]  /*a110*/  FMUL R3, R3, UR4 ;  /* 0x0000000403037c20 */ /* 0x000fc80008400000 */
[----:B------:R0:W1:Y:S02]  /*a120*/  F2I.U32.TRUNC.NTZ R20, R3 ;  /* 0x0000000300147305 */ /* 0x000064000020f000 */
[----:B----4-:R-:W-:Y:S05]  /*a130*/  @!P0 BRA `(.L_x_255) ;  /* 0x0000000000288947 */ /* 0x010fea0003800000 */
[----:B0-----:R-:W0:Y:S02]  /*a140*/  LDC R3, c[0x0][0x634] ;  /* 0x00018d00ff037b82 */ /* 0x001e240000000800 */
        /* <DEDUP_REMOVED lines=9> */
.L_x_255:
[----:B------:R-:W4:Y:S01]  /*a1e0*/  LDC.64 R28, c[0x0][0x640] ;  /* 0x00019000ff1c7b82 */ /* 0x000f220000000a00 */
[-CC-:B--2---:R-:W-:Y:S01]  /*a1f0*/  SHF.R.U64 R137, R8, R0.reuse, R9.reuse ;  /* 0x0000000008897219 */ /* 0x184fe20000001209 */
[----:B-1----:R-:W-:Y:S01]  /*a200*/  IMAD.MOV R20, RZ, RZ, -R20 ;  /* 0x000000ffff147224 */ /* 0x002fe200078e0a14 */
[----:B------:R-:W-:Y:S01]  /*a210*/  SHF.R.U32.HI R0, RZ, R0, R9 ;  /* 0x00000000ff007219 */ /* 0x000fe20000011609 */
[----:B------:R-:W-:Y:S01]  /*a220*/  ULDC UR4, c[0x0][0x154] ;  /* 0x0000550000047ab9 */ /* 0x000fe20000000800 */
[----:B0-----:R-:W-:Y:S01]  /*a230*/  IADD3 R3, P0, RZ, -R137, RZ ;  /* 0x80000089ff037210 */ /* 0x001fe20007f1e0ff */
[----:B------:R-:W-:Y:S02]  /*a240*/  IMAD R21, R21, R20, R12 ;  /* 0x0000001415157224 */ /* 0x000fe400078e020c */
[----:B------:R-:W0:Y:S01]  /*a250*/  LDC R6, c[0x0][0x618] ;  /* 0x00018600ff067b82 */ /* 0x000e220000000800 */
[----:B------:R-:W-:Y:S02]  /*a260*/  IMAD.MOV.U32 R7, RZ, RZ, 0x1 ;  /* 0x00000001ff077424 */ /* 0x000fe400078e00ff */
[----:B------:R-:W-:-:S04]  /*a270*/  IMAD.X R5, RZ, RZ, ~R0, P0 ;  /* 0x000000ffff057224 */ /* 0x000fc800000e0e00 */
[-C--:B------:R-:W-:Y:S01]  /*a280*/  IMAD R0, R5, R14.reuse, RZ ;  /* 0x0000000e05007224 */ /* 0x080fe200078e02ff */
[----:B------:R-:W1:Y:S01]  /*a290*/  LDC R8, c[0x0][0x608] ;  /* 0x00018200ff087b82 */ /* 0x000e620000000800 */
[----:B------:R-:W-:-:S04]  /*a2a0*/  IMAD.WIDE.U32 R4, R3, R14, R16 ;  /* 0x0000000e03047225 */ /* 0x000fc800078e0010 */
[----:B------:R-:W-:Y:S01]  /*a2b0*/  IMAD R3, R3, R15, R0 ;  /* 0x0000000f03037224 */ /* 0x000fe200078e0200 */
[----:B------:R-:W-:Y:S02]  /*a2c0*/  I2FP.F32.U32 R0, R24 ;  /* 0x0000001800007245 */ /* 0x000fe40000201000 */
[----:B------:R-:W2:Y:S01]  /*a2d0*/  LDC R26, c[0x0][0x658] ;  /* 0x00019600ff1a7b82 */ /* 0x000ea20000000800 */
[----:B------:R-:W-:Y:S01]  /*a2e0*/  IMAD.IADD R3, R5, 0x1, R3 ;  /* 0x0000000105037824 */ /* 0x000fe200078e0203 */
[----:B----4-:R-:W-:Y:S01]  /*a2f0*/  ISETP.NE.U32.AND P0, PT, R28, RZ, PT ;  /* 0x000000ff1c00720c */ /* 0x010fe20003f05070 */
[----:B------:R-:W-:Y:S01]  /*a300*/  FMUL R0, R0, UR4 ;  /* 0x0000000400007c20 */ /* 0x000fe20008400000 */
[----:B------:R-:W-:Y:S02]  /*a310*/  IMAD.MOV.U32 R5, RZ, RZ, -0x1 ;  /* 0xffffffffff057424 */ /* 0x000fe400078e00ff */
[----:B------:R-:W-:Y:S01]  /*a320*/  ISETP.NE.AND.EX P0, PT, R29, RZ, PT, P0 ;  /* 0x000000ff1d00720c */ /* 0x000fe20003f05300 */
[----:B------:R4:W2:Y:S01]  /*a330*/  F2I.U32.TRUNC.NTZ R13, R0 ;  /* 0x00000000000d7305 */ /* 0x0008a2000020f000 */
[----:B------:R-:W3:Y:S01]  /*a340*/  LDC R15, c[0x0][0x148] ;  /* 0x00005200ff0f7b82 */ /* 0x000ee20000000800 */
[----:B0-----:R-:W-:-:S02]  /*a350*/  SHF.R.U64 R12, R4, R6, R3 ;  /* 0x00000006040c7219 */ /* 0x001fc40000001203 */
[----:B------:R-:W-:-:S05]  /*a360*/  SHF.R.U32.HI R3, RZ, R6, R3 ;  /* 0x00000006ff037219 */ /* 0x000fca0000011603 */
[----:B------:R-:W0:Y:S01]  /*a370*/  LDC R20, c[0x0][0x600] ;  /* 0x00018000ff147b82 */ /* 0x000e220000000800 */
[-CC-:B-1----:R-:W-:Y:S02]  /*a380*/  SHF.R.U64 R10, R12, R8.reuse, R3.reuse ;  /* 0x000000080c0a7219 */ /* 0x182fe40000001203 */
[----:B------:R-:W-:-:S05]  /*a390*/  SHF.R.U32.HI R3, RZ, R8, R3 ;  /* 0x00000008ff037219 */ /* 0x000fca0000011603 */
[----:B------:R-:W1:Y:S01]  /*a3a0*/  LDC R27, c[0x0][0x648] ;  /* 0x00019200ff1b7b82 */ /* 0x000e620000000800 */
[-C--:B--2---:R-:W-:Y:S02]  /*a3b0*/  SHF.L.U32 R4, R5, R26.reuse, RZ ;  /* 0x0000001a05047219 */ /* 0x084fe400000006ff */
[--C-:B------:R-:W-:Y:S02]  /*a3c0*/  SHF.R.U64 R14, R10, R26, R3.reuse ;  /* 0x0000001a0a0e7219 */ /* 0x100fe40000001203 */
[----:B------:R-:W-:Y:S02]  /*a3d0*/  LOP3.LUT R25, RZ, R4, RZ, 0x33, !PT ;  /* 0x00000004ff197212 */ /* 0x000fe400078e33ff */
[-C--:B------:R-:W-:Y:S01]  /*a3e0*/  SHF.R.U32.HI R5, RZ, R26.reuse, R3 ;  /* 0x0000001aff057219 */ /* 0x080fe20000011603 */
[----:B------:R-:W2:Y:S01]  /*a3f0*/  LDC R30, c[0x0][0x638] ;  /* 0x00018e00ff1e7b82 */ /* 0x000ea20000000800 */
[----:B------:R-:W-:Y:S01]  /*a400*/  SHF.L.U32 R136, R7, R26, RZ ;  /* 0x0000001a07887219 */ /* 0x000fe200000006ff */
[----:B------:R-:W-:-:S06]  /*a410*/  IMAD.MOV.U32 R4, RZ, RZ, R14 ;  /* 0x000000ffff047224 */ /* 0x000fcc00078e000e */
[----:B------:R-:W0:Y:S01]  /*a420*/  LDC R31, c[0x0][0x610] ;  /* 0x00018400ff1f7b82 */ /* 0x000e220000000800 */
[----:B----4-:R-:W-:Y:S05]  /*a430*/  @!P0 BRA `(.L_x_256) ;  /* 0x0000000000288947 */ /* 0x010fea0003800000 */
        /* <DEDUP_REMOVED lines=10> */
.L_x_256:
[----:B------:R-:W-:Y:S01]  /*a4e0*/  ISETP.NE.AND P0, PT, R2, 0x1, PT ;  /* 0x000000010200780c */ /* 0x000fe20003f05270 */
[----:B0-----:R-:W-:Y:S01]  /*a4f0*/  VIADD R7, R20, 0xffffffff ;  /* 0xffffffff14077836 */ /* 0x001fe20000000000 */
[----:B-1----:R-:W-:Y:S01]  /*a500*/  SHF.R.U64 R0, R4, R27, R5 ;  /* 0x0000001b04007219 */ /* 0x002fe20000001205 */
[----:B------:R-:W-:Y:S01]  /*a510*/  IMAD.MOV R13, RZ, RZ, -R13 ;  /* 0x000000ffff0d7224 */ /* 0x000fe200078e0a0d */
[----:B------:R-:W-:Y:S01]  /*a520*/  LOP3.LUT R5, R10, R25, RZ, 0xc0, !PT ;  /* 0x000000190a057212 */ /* 0x000fe200078ec0ff */
[----:B------:R-:W-:Y:S02]  /*a530*/  IMAD.MOV.U32 R4, RZ, RZ, 0x1 ;  /* 0x00000001ff047424 */ /* 0x000fe400078e00ff */
[----:B------:R-:W-:Y:S02]  /*a540*/  IMAD.MOV R3, RZ, RZ, -R0 ;  /* 0x000000ffff037224 */ /* 0x000fe400078e0a00 */
[----:B------:R-:W-:Y:S01]  /*a550*/  IMAD R136, R136, R0, R5 ;  /* 0x0000000088887224 */ /* 0x000fe200078e0205 */
[----:B------:R-:W-:Y:S01]  /*a560*/  LOP3.LUT R5, R12, R7, RZ, 0xc0, !PT ;  /* 0x000000070c057212 */ /* 0x000fe200078ec0ff */
[----:B--2---:R-:W-:-:S02]  /*a570*/  IMAD R0, R3, R30, R14 ;  /* 0x0000001e03007224 */ /* 0x004fc400078e020e */
[----:B---3--:R-:W-:Y:S02]  /*a580*/  @P0 IMAD R21, R15, R13, R24 ;  /* 0x0000000d0f150224 */ /* 0x008fe400078e0218 */
[----:B------:R-:W-:Y:S01]  /*a590*/  IMAD R3, R0, R20, R5 ;  /* 0x0000001400037224 */ /* 0x000fe200078e0205 */
[----:B------:R-:W-:Y:S01]  /*a5a0*/  PRMT R0, R4, 0x7610, R0 ;  /* 0x0000761004007816 */ /* 0x000fe20000000000 */
[----:B------:R-:W-:-:S05]  /*a5b0*/  IMAD R136, R136, R31, R21 ;  /* 0x0000001f88887224 */ /* 0x000fca00078e0215 */
[----:B------:R-:W-:Y:S02]  /*a5c0*/  SEL R138, R3, R136, !P0 ;  /* 0x00000088038a7207 */ /* 0x000fe40004000000 */
[----:B------:R-:W-:-:S07]  /*a5d0*/  SEL R136, R136, R3, !P0 ;  /* 0x0000000388887207 */ /* 0x000fce0004000000 */
.L_x_254:
[----:B------:R-:W-:-:S13]  /*a5e0*/  LOP3.LUT P0, RZ, R0, 0xff, RZ, 0xc0, !PT ;  /* 0x000000ff00ff7812 */ /* 0x000fda000780c0ff */
[----:B------:R-:W-:Y:S05]  /*a5f0*/  @P0 BRA `(.L_x_257) ;  /* 0xffffff6c00400947 */ /* 0x000fea000383ffff */
[----:B------:R-:W-:Y:S05]  /*a600*/  EXIT ;  /* 0x000000000000794d */ /* 0x000fea0003800000 */
.L_x_8:
[----:B0-----:R-:W-:Y:S01]  /*a610*/  ULDC.64 UR4, c[0x0][0x650] ;  /* 0x0001940000047ab9 */ /* 0x001fe20000000a00 */
        /* <DEDUP_REMOVED lines=25> */
.L_x_259:
[----:B------:R-:W0:Y:S01]  /*a7b0*/  LDC.64 R28, c[0x0][0x640] ;  /* 0x00019000ff1c7b82 */ /* 0x000e220000000a00 */
[-CC-:B------:R-:W-:Y:S01]  /*a7c0*/  SHF.R.U64 R22, R12, R6.reuse, R13.reuse ;  /* 0x000000060c167219 */ /* 0x180fe2000000120d */
[----:B------:R-:W-:Y:S01]  /*a7d0*/  IMAD.MOV.U32 R30, RZ, RZ, 0x1 ;  /* 0x00000001ff1e7424 */ /* 0x000fe200078e00ff */
[----:B------:R-:W-:Y:S02]  /*a7e0*/  SHF.R.U32.HI R6, RZ, R6, R13 ;  /* 0x00000006ff067219 */ /* 0x000fe4000001160d */
        /* <DEDUP_REMOVED lines=8> */
[----:B------:R-:W-:Y:S01]  /*a870*/  IMAD.IADD R9, R9, 0x1, R11 ;  /* 0x0000000109097824 */ /* 0x000fe200078e020b */
[----:B0-----:R-:W-:-:S04]  /*a880*/  ISETP.NE.U32.AND P0, PT, R28, RZ, PT ;  /* 0x000000ff1c00720c */ /* 0x001fc80003f05070 */
[----:B------:R-:W-:Y:S02]  /*a890*/  ISETP.NE.AND.EX P0, PT, R29, RZ, PT, P0 ;  /* 0x000000ff1d00720c */ /* 0x000fe40003f05300 */
[----:B------:R-:W0:Y:S01]  /*a8a0*/  LDC R20, c[0x0][0x600] ;  /* 0x00018000ff147b82 */ /* 0x000e220000000800 */
[-CC-:B-1----:R-:W-:Y:S01]  /*a8b0*/  SHF.R.U64 R14, R8, R10.reuse, R9.reuse ;  /* 0x0000000a080e7219 */ /* 0x182fe20000001209 */
[----:B------:R-:W-:Y:S01]  /*a8c0*/  IMAD.MOV.U32 R8, RZ, RZ, -0x1 ;  /* 0xffffffffff087424 */ /* 0x000fe200078e00ff */
[----:B------:R-:W-:-:S05]  /*a8d0*/  SHF.R.U32.HI R9, RZ, R10, R9 ;  /* 0x0000000aff097219 */ /* 0x000fca0000011609 */
[----:B------:R-:W1:Y:S01]  /*a8e0*/  LDC R24, c[0x0][0x648] ;  /* 0x00019200ff187b82 */ /* 0x000e620000000800 */
[-CC-:B--2---:R-:W-:Y:S02]  /*a8f0*/  SHF.R.U64 R23, R14, R12.reuse, R9.reuse ;  /* 0x0000000c0e177219 */ /* 0x184fe40000001209 */
[----:B------:R-:W-:-:S05]  /*a900*/  SHF.R.U32.HI R6, RZ, R12, R9 ;  /* 0x0000000cff067219 */ /* 0x000fca0000011609 */
[----:B------:R-:W2:Y:S01]  /*a910*/  LDC R26, c[0x0][0x638] ;  /* 0x00018e00ff1a7b82 */ /* 0x000ea20000000800 */
[-C--:B---3--:R-:W-:Y:S02]  /*a920*/  SHF.L.U32 R8, R8, R27.reuse, RZ ;  /* 0x0000001b08087219 */ /* 0x088fe400000006ff */
[-CC-:B------:R-:W-:Y:S02]  /*a930*/  SHF.R.U64 R25, R23, R27.reuse, R6.reuse ;  /* 0x0000001b17197219 */ /* 0x180fe40000001206 */
[----:B------:R-:W-:Y:S02]  /*a940*/  LOP3.LUT R32, RZ, R8, RZ, 0x33, !PT ;  /* 0x00000008ff207212 */ /* 0x000fe400078e33ff */
[----:B------:R-:W-:Y:S01]  /*a950*/  SHF.R.U32.HI R9, RZ, R27, R6 ;  /* 0x0000001bff097219 */ /* 0x000fe20000011606 */
[----:B------:R-:W3:Y:S01]  /*a960*/  LDC R31, c[0x0][0x610] ;  /* 0x00018400ff1f7b82 */ /* 0x000ee20000000800 */
[----:B------:R-:W-:Y:S01]  /*a970*/  IMAD.MOV.U32 R8, RZ, RZ, R25 ;  /* 0x000000ffff087224 */ /* 0x000fe200078e0019 */
[----:B------:R-:W-:Y:S06]  /*a980*/  @!P0 BRA `(.L_x_260) ;  /* 0x0000000000288947 */ /* 0x000fec0003800000 */
        /* <DEDUP_REMOVED lines=10> */
.L_x_260:
[----:B------:R-:W-:Y:S02]  /*aa30*/  ISETP.NE.AND P0, PT, R2, 0x1, PT ;  /* 0x000000010200780c */ /* 0x000fe40003f05270 */
[----:B-1----:R-:W-:Y:S01]  /*aa40*/  SHF.R.U64 R6, R8, R24, R9 ;  /* 0x0000001808067219 */ /* 0x002fe20000001209 */
[----:B0-----:R-:W-:Y:S01]  /*aa50*/  VIADD R9, R20, 0xffffffff ;  /* 0xffffffff14097836 */ /* 0x001fe20000000000 */
[----:B------:R-:W-:Y:S02]  /*aa60*/  SHF.L.U32 R30, R30, R27, RZ ;  /* 0x0000001b1e1e7219 */ /* 0x000fe400000006ff */
[----:B------:R-:W-:Y:S01]  /*aa70*/  LOP3.LUT R5, R23, R32, RZ, 0xc0, !PT ;  /* 0x0000002017057212 */ /* 0x000fe200078ec0ff */
[----:B------:R-:W-:-:S04]  /*aa80*/  IMAD.MOV R8, RZ, RZ, -R6 ;  /* 0x000000ffff087224 */ /* 0x000fc800078e0a06 */
[----:B------:R-:W-:Y:S01]  /*aa90*/  IMAD R6, R30, R6, R5 ;  /* 0x000000061e067224 */ /* 0x000fe200078e0205 */
[----:B------:R-:W-:Y:S01]  /*aaa0*/  LOP3.LUT R5, R14, R9, RZ, 0xc0, !PT ;  /* 0x000000090e057212 */ /* 0x000fe200078ec0ff */
[----:B------:R-:W-:Y:S02]  /*aab0*/  @P0 IMAD R3, R7, R21, R4 ;  /* 0x0000001507030224 */ /* 0x000fe400078e0204 */
[----:B--2---:R-:W-:Y:S02]  /*aac0*/  IMAD R4, R8, R26, R25 ;  /* 0x0000001a08047224 */ /* 0x004fe400078e0219 */
[----:B---3--:R-:W-:Y:S02]  /*aad0*/  IMAD R3, R6, R31, R3 ;  /* 0x0000001f06037224 */ /* 0x008fe400078e0203 */
[----:B------:R-:W-:Y:S02]  /*aae0*/  IMAD R4, R4, R20, R5 ;  /* 0x0000001404047224 */ /* 0x000fe400078e0205 */
[----:B------:R-:W-:-:S02]  /*aaf0*/  IMAD.MOV.U32 R8, RZ, RZ, 0x1 ;  /* 0x00000001ff087424 */ /* 0x000fc400078e00ff */
[----:B------:R-:W-:Y:S01]  /*ab00*/  IMAD.MOV.U32 R6, RZ, RZ, R22 ;  /* 0x000000ffff067224 */ /* 0x000fe200078e0016 */
[----:B------:R-:W-:Y:S02]  /*ab10*/  SEL R20, R4, R3, !P0 ;  /* 0x0000000304147207 */ /* 0x000fe40004000000 */
[----:B------:R-:W-:-:S07]  /*ab20*/  SEL R13, R3, R4, !P0 ;  /* 0x00000004030d7207 */ /* 0x000fce0004000000 */
.L_x_258:
[----:B------:R-:W-:-:S08]  /*ab30*/  NOP ;  /* 0x0000000000007918 */ /* 0x000fd00000000000 */
[----:B------:R-:W0:-:S00]  /*ab40*/  USETMAXREG.DEALLOC.CTAPOOL 0x28 ;  /* 0x00000028000079c8 */ /* 0x000e0000080e0500 */
[----:B0-----:R-:W-:-:S13]  /*ab50*/  ISETP.NE.AND P0, PT, R0, RZ, PT ;  /* 0x000000ff0000720c */ /* 0x001fda0003f05270 */
[----:B------:R-:W-:Y:S05]  /*ab60*/  @P0 EXIT ;  /* 0x000000000000094d */ /* 0x000fea0003800000 */
[----:B------:R-:W-:Y:S01]  /*ab70*/  LOP3.LUT P0, RZ, R8, 0xff, RZ, 0xc0, !PT ;  /* 0x000000ff08ff7812 */ /* 0x000fe2000780c0ff */
[----:B------:R-:W-:Y:S02]  /*ab80*/  IMAD.MOV.U32 R0, RZ, RZ, 0x1 ;  /* 0x00000001ff007424 */ /* 0x000fe400078e00ff */
[----:B------:R-:W-:-:S10]  /*ab90*/  IMAD.MOV.U32 R3, RZ, RZ, RZ ;  /* 0x000000ffff037224 */ /* 0x000fd400078e00ff */
[----:B------:R-:W-:Y:S05]  /*aba0*/  @!P0 BRA `(.L_x_261) ;  /* 0x0000000c003c8947 */ /* 0x000fea0003800000 */
[----:B------:R-:W0:Y:S01]  /*abb0*/  LDC R0, c[0x0][0x28c] ;  /* 0x0000a300ff007b82 */ /* 0x000e220000000800 */
[----:B------:R-:W1:Y:S01]  /*abc0*/  S2R R9, SR_CgaCtaId ;  /* 0x0000000000097919 */ /* 0x000e620000008800 */
[----:B------:R-:W-:Y:S01]  /*abd0*/  ULDC UR5, c[0x0][0x600] ;  /* 0x0001800000057ab9 */ /* 0x000fe20000000800 */
[----:B------:R-:W-:Y:S01]  /*abe0*/  ULDC UR4, c[0x0][0xc] ;  /* 0x0000030000047ab9 */ /* 0x000fe20000000800 */
[----:B------:R-:W-:Y:S01]  /*abf0*/  UIADD3 UR16, UR5, -0x1, URZ ;  /* 0xffffffff05107890 */ /* 0x000fe2000fffe03f */
[----:B------:R-:W-:Y:S01]  /*ac00*/  BSSY B0, `(.L_x_261) ;  /* 0x00000c9000007945 */ /* 0x000fe20003800000 */
[----:B------:R-:W-:Y:S01]  /*ac10*/  ULDC UR6, c[0x0][0x658] ;  /* 0x0001960000067ab9 */ /* 0x000fe20000000800 */
[----:B------:R-:W-:Y:S01]  /*ac20*/  ULDC UR5, c[0x0][0x10] ;  /* 0x0000040000057ab9 */ /* 0x000fe20000000800 */
[----:B------:R-:W-:Y:S01]  /*ac30*/  UMOV UR7, 0xffffffff ;  /* 0xffffffff00077882 */ /* 0x000fe20000000000 */
[----:B------:R-:W-:Y:S01]  /*ac40*/  UMOV UR8, 0x1 ;  /* 0x0000000100087882 */ /* 0x000fe20000000000 */
[----:B------:R-:W-:Y:S01]  /*ac50*/  UIMAD.WIDE.U32 UR4, UR4, UR5, URZ ;  /* 0x00000005040472a5 */ /* 0x000fe2000f8e003f */
[----:B------:R-:W-:Y:S01]  /*ac60*/  IMAD.MOV.U32 R11, RZ, RZ, 0x1 ;  /* 0x00000001ff0b7424 */ /* 0x000fe200078e00ff */
[----:B------:R-:W-:Y:S01]  /*ac70*/  USHF.L.U32 UR7, UR7, UR6, URZ ;  /* 0x0000000607077299 */ /* 0x000fe2000800063f */
[----:B------:R-:W-:Y:S01]  /*ac80*/  LOP3.LUT R8, R19, 0x2, RZ, 0xfc, !PT ;  /* 0x0000000213087812 */ /* 0x000fe200078efcff */
[----:B------:R-:W-:-:S02]  /*ac90*/  USHF.L.U32 UR18, UR8, UR6, URZ ;  /* 0x0000000608127299 */ /* 0x000fc4000800063f */
[----:B------:R-:W-:Y:S01]  /*aca0*/  ULOP3.LUT UR17, URZ, UR7, URZ, 0x33, !UPT ;  /* 0x000000073f117292 */ /* 0x000fe2000f8e333f */
[----:B------:R-:W-:Y:S01]  /*acb0*/  ULDC UR6, c[0x0][0x14] ;  /* 0x0000050000067ab9 */ /* 0x000fe20000000800 */
[----:B------:R-:W-:Y:S01]  /*acc0*/  ULDC.64 UR22, c[0x0][0x198] ;  /* 0x0000660000167ab9 */ /* 0x000fe20000000a00 */
[----:B------:R-:W-:Y:S02]  /*acd0*/  UIMAD.WIDE.U32 UR20, UR4, UR6, URZ ;  /* 0x00000006041472a5 */ /* 0x000fe4000f8e003f */
[----:B------:R-:W-:Y:S01]  /*ace0*/  UIMAD UR13, UR5, UR6, URZ ;  /* 0x00000006050d72a4 */ /* 0x000fe2000f8e023f */
[----:B0-----:R-:W-:-:S03]  /*acf0*/  VIADD R0, R0, 0x1f ;  /* 0x0000001f00007836 */ /* 0x001fc60000000000 */
[----:B------:R-:W-:Y:S02]  /*ad00*/  UIADD3 UR13, UR21, UR13, URZ ;  /* 0x0000000d150d7290 */ /* 0x000fe4000fffe03f */
[----:B------:R-:W-:-:S04]  /*ad10*/  SHF.R.S32.HI R3, RZ, 0x1f, R0 ;  /* 0x0000001fff037819 */ /* 0x000fc80000011400 */
[----:B------:R-:W-:Y:S01]  /*ad20*/  LEA.HI R3, R3, R0, RZ, 0x5 ;  /* 0x0000000003037211 */ /* 0x000fe200078f28ff */
[----:B------:R-:W-:Y:S01]  /*ad30*/  IMAD.MOV.U32 R0, RZ, RZ, 0x1 ;  /* 0x00000001ff007424 */ /* 0x000fe200078e00ff */
[----:B-1----:R-:W-:Y:S02]  /*ad40*/  LOP3.LUT R9, R9, 0x1, RZ, 0xc0, !PT ;  /* 0x0000000109097812 */ /* 0x002fe400078ec0ff */
[----:B------:R-:W-:Y:S01]  /*ad50*/  SHF.R.S32.HI R10, RZ, 0x5, R3 ;  /* 0x00000005ff0a7819 */ /* 0x000fe20000011403 */
[----:B------:R-:W-:-:S04]  /*ad60*/  IMAD.MOV.U32 R3, RZ, RZ, RZ ;  /* 0x000000ffff037224 */ /* 0x000fc800078e00ff */
[----:B------:R-:W-:-:S07]  /*ad70*/  VIADD R12, R10, 0x1 ;  /* 0x000000010a0c7836 */ /* 0x000fce0000000000 */
.L_x_272:
[----:B------:R-:W-:-:S03]  /*ad80*/  UMOV UR4, 0xffffffff ;  /* 0xffffffff00047882 */ /* 0x000fc60000000000 */
[----:B------:R-:W-:Y:S05]  /*ad90*/  BRA.DIV UR4, `(.L_x_262) ;  /* 0x0000001204a87947 */ /* 0x000fea000b800000 */
[----:B------:R-:W-:-:S13]  /*ada0*/  ELECT P6, URZ, PT ;  /* 0x00000000003f782f */ /* 0x000fda00038c0000 */
.L_x_290:
[----:B------:R-:W0:Y:S01]  /*adb0*/  LDC R4, c[0x0][0x28c] ;  /* 0x0000a300ff047b82 */ /* 0x000e220000000800 */
[----:B------:R-:W-:Y:S01]  /*adc0*/  BSSY B1, `(.L_x_263) ;  /* 0x000003a000017945 */ /* 0x000fe20003800000 */
[----:B0-----:R-:W-:-:S13]  /*add0*/  ISETP.LT.OR P6, PT, R4, 0x1, !P6 ;  /* 0x000000010400780c */ /* 0x001fda00077c1670 */
[----:B------:R-:W-:Y:S05]  /*ade0*/  @P6 BRA `(.L_x_264) ;  /* 0x0000000000dc6947 */ /* 0x000fea0003800000 */
[----:B------:R-:W-:Y:S02]  /*adf0*/  IMAD R20, R20, 0x2, R9 ;  /* 0x0000000214147824 */ /* 0x000fe400078e0209 */
[----:B------:R-:W-:Y:S02]  /*ae00*/  IMAD R21, R13, 0xc0, RZ ;  /* 0x000000c00d157824 */ /* 0x000fe400078e02ff */
[----:B------:R-:W-:Y:S02]  /*ae10*/  IMAD.MOV.U32 R22, RZ, RZ, RZ ;  /* 0x000000ffff167224 */ /* 0x000fe400078e00ff */
[----:B------:R-:W-:Y:S02]  /*ae20*/  IMAD.MOV.U32 R4, RZ, RZ, R12 ;  /* 0x000000ffff047224 */ /* 0x000fe400078e000c */
[----:B------:R-:W-:Y:S02]  /*ae30*/  IMAD.MOV.U32 R5, RZ, RZ, R0 ;  /* 0x000000ffff057224 */ /* 0x000fe400078e0000 */
[----:B------:R-:W-:-:S02]  /*ae40*/  IMAD.MOV.U32 R14, RZ, RZ, R3 ;  /* 0x000000ffff0e7224 */ /* 0x000fc400078e0003 */
[----:B------:R-:W-:-:S07]  /*ae50*/  IMAD R15, R20, 0x38, RZ ;  /* 0x00000038140f7824 */ /* 0x000fce00078e02ff */
.L_x_267:
[----:B------:R-:W0:Y:S01]  /*ae60*/  S2R R20, SR_CgaCtaId ;  /* 0x0000000000147919 */ /* 0x000e220000008800 */
[----:B------:R-:W-:Y:S02]  /*ae70*/  MOV R7, 0x400 ;  /* 0x0000040000077802 */ /* 0x000fe40000000f00 */
[----:B------:R-:W-:-:S13]  /*ae80*/  LOP3.LUT P1, RZ, R18, 0x7f, RZ, 0xc0, !PT ;  /* 0x0000007f12ff7812 */ /* 0x000fda000782c0ff */
[----:B------:R-:W1:Y:S01]  /*ae90*/  @!P1 LDC R13, c[0x0][0x500] ;  /* 0x00014000ff0d9b82 */ /* 0x000e620000000800 */
[----:B0-----:R-:W-:Y:S02]  /*aea0*/  LEA R23, R20, R7, 0x18 ;  /* 0x0000000714177211 */ /* 0x001fe400078ec0ff */
[----:B------:R-:W-:-:S03]  /*aeb0*/  SHF.L.U32 R7, R5, 0x1f, RZ ;  /* 0x0000001f05077819 */ /* 0x000fc600000006ff */
[----:B------:R-:W-:-:S04]  /*aec0*/  IMAD R20, R14, 0x8, R23 ;  /* 0x000000080e147824 */ /* 0x000fc800078e0217 */
[----:B------:R-:W0:Y:S02]  /*aed0*/  SYNCS.PHASECHK.TRANS64.TRYWAIT P0, [R20+URZ+0x58], R7 ;  /* 0x00005807140075a7 */ /* 0x000e24000800017f */
[----:B01----:R-:W-:Y:S05]  /*aee0*/  @!P0 BRA `(.L_x_265) ;  /* 0x0000001000748947 */ /* 0x003fea0003800000 */
.L_x_291:
[----:B0-----:R-:W-:Y:S01]  /*aef0*/  PRMT R7, R8, 0x9910, RZ ;  /* 0x0000991008077816 */ /* 0x001fe200000000ff */
[----:B------:R0:W-:Y:S03]  /*af00*/  @!P1 SYNCS.ARRIVE.TRANS64 RZ, [R20+URZ], R13 ;  /* 0x0000000d14ff99a7 */ /* 0x0001e6000800003f */
[----:B------:R-:W-:-:S13]  /*af10*/  ISETP.NE.AND P0, PT, R7, 0x2, PT ;  /* 0x000000020700780c */ /* 0x000fda0003f05270 */
[----:B0-----:R-:W-:Y:S05]  /*af20*/  @P0 BRA `(.L_x_266) ;  /* 0x0000000000040947 */ /* 0x001fea0003800000 */
[----:B------:R-:W-:Y:S01]  /*af30*/  BPT.TRAP 0x1 ;  /* 0x000000040000795c */ /* 0x000fe20000300000 */
.L_x_266:
[----:B------:R-:W-:Y:S01]  /*af40*/  IMAD R7, R14, 0x2, R9 ;  /* 0x000000020e077824 */ /* 0x000fe200078e0209 */
[----:B------:R-:W-:Y:S01]  /*af50*/  R2UR UR9, R20 ;  /* 0x00000000140972ca */ /* 0x000fe200000e0000 */
[--C-:B------:R-:W-:Y:S01]  /*af60*/  IMAD R13, R14, 0x3000, R23.reuse ;  /* 0x000030000e0d7824 */ /* 0x100fe200078e0217 */
[----:B------:R-:W-:Y:S01]  /*af70*/  UIADD3 UR4, UP0, UR22, 0xf0, URZ ;  /* 0x000000f016047890 */ /* 0x000fe2000ff1e03f */
[----:B------:R-:W-:Y:S01]  /*af80*/  IMAD R7, R7, 0x700, RZ ;  /* 0x0000070007077824 */ /* 0x000fe200078e02ff */
[----:B------:R-:W-:Y:S01]  /*af90*/  R2UR UR11, R21 ;  /* 0x00000000150b72ca */ /* 0x000fe200000e0000 */
[----:B------:R-:W-:Y:S01]  /*afa0*/  VIADD R4, R4, 0xffffffff ;  /* 0xffffffff04047836 */ /* 0x000fe20000000000 */
[----:B------:R-:W-:Y:S01]  /*afb0*/  R2UR UR5, R13 ;  /* 0x000000000d0572ca */ /* 0x000fe200000e0000 */
[----:B------:R-:W-:Y:S01]  /*afc0*/  IMAD R7, R7, 0x2, R23 ;  /* 0x0000000207077824 */ /* 0x000fe200078e0217 */
[----:B------:R-:W-:Y:S01]  /*afd0*/  R2UR UR10, R22 ;  /* 0x00000000160a72ca */ /* 0x000fe200000e0000 */
[----:B------:R-:W-:Y:S01]  /*afe0*/  UIADD3 UR24, UP1, UR22, 0x1f0, URZ ;  /* 0x000001f016187890 */ /* 0x000fe2000ff3e03f */
[----:B------:R-:W-:Y:S01]  /*aff0*/  R2UR UR12, R6 ;  /* 0x00000000060c72ca */ /* 0x000fe200000e0000 */
[----:B------:R-:W-:Y:S01]  /*b000*/  VIADD R14, R14, 0x1 ;  /* 0x000000010e0e7836 */ /* 0x000fe20000000000 */
[----:B------:R-:W-:Y:S01]  /*b010*/  R2UR UR8, R7 ;  /* 0x00000000070872ca */ /* 0x000fe200000e0000 */
[----:B------:R-:W-:Y:S01]  /*b020*/  UIADD3.X UR25, URZ, UR23, URZ, UP1, !UPT ;  /* 0x000000173f197290 */ /* 0x000fe20008ffe43f */
[----:B------:R-:W-:Y:S01]  /*b030*/  R2UR UR19, R15 ;  /* 0x000000000f1372ca */ /* 0x000fe200000e0000 */
[----:B------:R-:W-:Y:S01]  /*b040*/  UMOV UR6, 0x0 ;  /* 0x0000000000067882 */ /* 0x000fe20000000000 */
[----:B------:R-:W-:Y:S01]  /*b050*/  ISETP.GT.AND P1, PT, R4, 0x1, PT ;  /* 0x000000010400780c */ /* 0x000fe20003f24270 */
[----:B------:R-:W-:Y:S01]  /*b060*/  UMOV UR7, 0x10000000 ;  /* 0x1000000000077882 */ /* 0x000fe20000000000 */
[----:B------:R-:W-:Y:S01]  /*b070*/  ISETP.NE.AND P0, PT, R14, 0xb, PT ;  /* 0x0000000b0e00780c */ /* 0x000fe20003f05270 */
[----:B------:R-:W-:Y:S01]  /*b080*/  UIADD3 UR14, UR5, 0x180, URZ ;  /* 0x00000180050e7890 */ /* 0x000fe2000fffe03f */
[----:B------:R-:W-:Y:S01]  /*b090*/  VIADD R22, R22, 0x20 ;  /* 0x0000002016167836 */ /* 0x000fe20000000000 */
[----:B------:R-:W-:Y:S01]  /*b0a0*/  UIADD3.X UR5, URZ, UR23, URZ, UP0, !UPT ;  /* 0x000000173f057290 */ /* 0x000fe200087fe43f */
[----:B------:R-:W-:Y:S01]  /*b0b0*/  SEL R20, RZ, 0x1, P0 ;  /* 0x00000001ff147807 */ /* 0x000fe20000000000 */
[----:B------:R-:W-:Y:S01]  /*b0c0*/  UMOV UR26, 0x30000 ;  /* 0x00030000001a7882 */ /* 0x000fe20000000000 */
[----:B------:R-:W-:Y:S01]  /*b0d0*/  SEL R14, R14, RZ, P0 ;  /* 0x000000ff0e0e7207 */ /* 0x000fe20000000000 */
[----:B------:R-:W-:Y:S01]  /*b0e0*/  UIADD3 UR15, UR8, 0x21180, URZ ;  /* 0x00021180080f7890 */ /* 0x000fe2000fffe03f */
[----:B------:R-:W-:-:S02]  /*b0f0*/  LOP3.LUT R5, R5, R20, RZ, 0x3c, !PT ;  /* 0x0000001405057212 */ /* 0x000fc400078e3cff */
[----:B------:R-:W-:Y:S02]  /*b100*/  UMOV UR8, UR14 ;  /* 0x0000000e00087c82 */ /* 0x000fe40008000000 */
[----:B------:R0:W-:Y:S02]  /*b110*/  UTMALDG.3D [UR8], [UR4], desc[UR6] ;  /* 0x00000608040075b4 */ /* 0x0001e40008011000 */
[----:B0-----:R-:W-:Y:S01]  /*b120*/  UMOV UR8, UR15 ;  /* 0x0000000f00087c82 */ /* 0x001fe20008000000 */
[----:B------:R-:W-:Y:S02]  /*b130*/  UMOV UR11, UR19 ;  /* 0x00000013000b7c82 */ /* 0x000fe40008000000 */
[----:B------:R0:W-:Y:S02]  /*b140*/  UTMALDG.3D.MULTICAST [UR8], [UR24], UR26, desc[UR6] ;  /* 0x00000608180073b4 */ /* 0x0001e4000801181a */
[----:B0-----:R-:W-:Y:S05]  /*b150*/  @P1 BRA `(.L_x_267) ;  /* 0xfffffffc00401947 */ /* 0x001fea000383ffff */
.L_x_264:
[----:B------:R-:W-:Y:S05]  /*b160*/  BSYNC B1 ;  /* 0x0000000000017941 */ /* 0x000fea0003800000 */
.L_x_263:
[----:B------:R-:W-:Y:S01]  /*b170*/  LOP3.LUT P1, RZ, R11, 0xff, RZ, 0xc0, !PT ;  /* 0x000000ff0bff7812 */ /* 0x000fe2000782c0ff */
[C---:B------:R-:W-:Y:S01]  /*b180*/  IMAD.IADD R6, R10.reuse, 0x1, R3 ;  /* 0x000000010a067824 */ /* 0x040fe200078e0203 */
[----:B------:R-:W-:Y:S01]  /*b190*/  ULDC.64 UR4, c[0x0][0x650] ;  /* 0x0001940000047ab9 */ /* 0x000fe20000000a00 */
[----:B------:R-:W-:Y:S01]  /*b1a0*/  ISETP.GE.U32.AND P2, PT, R10, 0xb, PT ;  /* 0x0000000b0a00780c */ /* 0x000fe20003f46070 */
[----:B------:R-:W-:Y:S01]  /*b1b0*/  BSSY B1, `(.L_x_268) ;  /* 0x000006b000017945 */ /* 0x000fe20003800000 */
[----:B------:R-:W-:Y:S01]  /*b1c0*/  IMAD.MOV.U32 R13, RZ, RZ, -0x1 ;  /* 0xffffffffff0d7424 */ /* 0x000fe200078e00ff */
[----:B------:R-:W-:Y:S01]  /*b1d0*/  ISETP.GT.U32.AND P0, PT, R6, 0xa, PT ;  /* 0x0000000a0600780c */ /* 0x000fe20003f04070 */
[----:B------:R-:W-:Y:S01]  /*b1e0*/  IMAD.MOV.U32 R20, RZ, RZ, -0x1 ;  /* 0xffffffffff147424 */ /* 0x000fe200078e00ff */
[----:B------:R-:W-:Y:S02]  /*b1f0*/  PRMT R11, RZ, 0x7610, R11 ;  /* 0x00007610ff0b7816 */ /* 0x000fe4000000000b */
[----:B------:R-:W-:-:S03]  /*b200*/  ISETP.LT.U32.AND P0, PT, R10, 0xb, P0 ;  /* 0x0000000b0a00780c */ /* 0x000fc60000701070 */
[----:B------:R-:W0:Y:S01]  /*b210*/  @P1 S2R R5, SR_CgaCtaId ;  /* 0x0000000000051919 */ /* 0x000e220000008800 */
[----:B------:R-:W-:-:S04]  /*b220*/  @P1 MOV R4, 0x400 ;  /* 0x0000040000041802 */ /* 0x000fc80000000f00 */
[----:B0-----:R-:W-:Y:S01]  /*b230*/  @P1 LEA R3, R5, R4, 0x18 ;  /* 0x0000000405031211 */ /* 0x001fe200078ec0ff */
[----:B------:R-:W-:-:S03]  /*b240*/  IMAD.WIDE.U32 R4, R6, -0x45d1745d, RZ ;  /* 0xba2e8ba306047825 */ /* 0x000fc600078e00ff */
[----:B------:R0:W-:Y:S01]  /*b250*/  @P1 SYNCS.ARRIVE.TRANS64.A1T0 RZ, [R3+URZ+0xc8], RZ ;  /* 0x0000c8ff03ff19a7 */ /* 0x0001e2000810003f */
[----:B------:R-:W-:Y:S02]  /*b260*/  IADD3 R16, P1, R16, UR20, RZ ;  /* 0x0000001410107c10 */ /* 0x000fe4000ff3e0ff */
[----:B------:R-:W-:Y:S02]  /*b270*/  SHF.R.U32.HI R5, RZ, 0x3, R5 ;  /* 0x00000003ff057819 */ /* 0x000fe40000011605 */
[----:B------:R-:W-:Y:S02]  /*b280*/  IADD3.X R17, R17, UR13, RZ, P1, !PT ;  /* 0x0000000d11117c10 */ /* 0x000fe40008ffe4ff */
[----:B------:R-:W-:Y:S02]  /*b290*/  PRMT R4, RZ, 0x7610, R4 ;  /* 0x00007610ff047816 */ /* 0x000fe40000000004 */
[----:B0-----:R-:W-:Y:S02]  /*b2a0*/  SEL R3, RZ, 0x1, !P0 ;  /* 0x00000001ff037807 */ /* 0x001fe40004000000 */
[----:B------:R-:W-:-:S02]  /*b2b0*/  ISETP.GE.U32.AND P0, PT, R16, UR4, PT ;  /* 0x0000000410007c0c */ /* 0x000fc4000bf06070 */
[----:B------:R-:W-:Y:S01]  /*b2c0*/  LOP3.LUT R0, R0, R3, RZ, 0x3c, !PT ;  /* 0x0000000300007212 */ /* 0x000fe200078e3cff */
[----:B------:R-:W-:Y:S01]  /*b2d0*/  IMAD R3, R5, -0xb, R6 ;  /* 0xfffffff505037824 */ /* 0x000fe200078e0206 */
[----:B------:R-:W-:Y:S01]  /*b2e0*/  ISETP.GE.U32.AND.EX P0, PT, R17, UR5, PT, P0 ;  /* 0x0000000511007c0c */ /* 0x000fe2000bf06100 */
[----:B------:R-:W-:Y:S01]  /*b2f0*/  IMAD.MOV.U32 R6, RZ, RZ, -0x1 ;  /* 0xffffffffff067424 */ /* 0x000fe200078e00ff */
[----:B------:R-:W-:-:S11]  /*b300*/  @P2 LOP3.LUT R0, R0, 0x1, R5, 0x78, !PT ;  /* 0x0000000100002812 */ /* 0x000fd600078e7805 */
[----:B------:R-:W-:Y:S05]  /*b310*/  @P0 BRA `(.L_x_269) ;  /* 0x0000000400500947 */ /* 0x000fea0003800000 */
[----:B------:R-:W0:Y:S01]  /*b320*/  S2R R15, SR_CTAID.X ;  /* 0x00000000000f7919 */ /* 0x000e220000002500 */
[----:B------:R-:W-:Y:S01]  /*b330*/  ULDC.64 UR4, c[0x0][0x628] ;  /* 0x00018a0000047ab9 */ /* 0x000fe20000000a00 */
[----:B------:R-:W1:Y:S01]  /*b340*/  LDC R20, c[0x0][0x144] ;  /* 0x00005100ff147b82 */ /* 0x000e620000000800 */
[----:B------:R-:W-:Y:S01]  /*b350*/  ISETP.NE.U32.AND P0, PT, RZ, UR4, PT ;  /* 0x00000004ff007c0c */ /* 0x000fe2000bf05070 */
[----:B------:R-:W2:Y:S01]  /*b360*/  S2R R13, SR_CTAID.Y ;  /* 0x00000000000d7919 */ /* 0x000ea20000002600 */
[----:B------:R-:W-:Y:S01]  /*b370*/  ULDC UR7, c[0x0][0x630] ;  /* 0x00018c0000077ab9 */ /* 0x000fe20000000800 */
[----:B------:R-:W-:Y:S01]  /*b380*/  ULDC UR8, c[0x0][0x150] ;  /* 0x0000540000087ab9 */ /* 0x000fe20000000800 */
[----:B------:R-:W-:Y:S01]  /*b390*/  ISETP.NE.AND.EX P0, PT, RZ, UR5, PT, P0 ;  /* 0x00000005ff007c0c */ /* 0x000fe2000bf05300 */
[----:B------:R-:W-:Y:S02]  /*b3a0*/  IMAD.MOV.U32 R4, RZ, RZ, R16 ;  /* 0x000000ffff047224 */ /* 0x000fe400078e0010 */
[----:B------:R-:W-:Y:S01]  /*b3b0*/  IMAD.MOV.U32 R5, RZ, RZ, R17 ;  /* 0x000000ffff057224 */ /* 0x000fe200078e0011 */
[----:B0-----:R-:W-:-:S09]  /*b3c0*/  I2FP.F32.U32 R22, R15 ;  /* 0x0000000f00167245 */ /* 0x001fd20000201000 */
[----:B------:R-:W-:Y:S05]  /*b3d0*/  @!P0 BRA `(.L_x_270) ;  /* 0x0000000000288947 */ /* 0x000fea0003800000 */
[----:B------:R-:W-:Y:S02]  /*b3e0*/  ULDC UR6, c[0x0][0x634] ;  /* 0x00018d0000067ab9 */ /* 0x000fe40000000800 */
[----:B------:R-:W-:-:S05]  /*b3f0*/  IADD3 R5, P0, R16, UR6, RZ ;  /* 0x0000000610057c10 */ /* 0x000fca000ff1e0ff */
[----:B------:R-:W-:-:S04]  /*b400*/  IMAD.X R21, RZ, RZ, R17, P0 ;  /* 0x000000ffff157224 */ /* 0x000fc800000e0611 */
[----:B------:R-:W-:-:S04]  /*b410*/  IMAD.WIDE.U32 R6, R21, UR4, RZ ;  /* 0x0000000415067c25 */ /* 0x000fc8000f8e00ff */
[----:B------:R-:W-:-:S04]  /*b420*/  IMAD.WIDE.U32 R6, P0, R5, UR5, R6 ;  /* 0x0000000505067c25 */ /* 0x000fc8000f800006 */
[----:B------:R-:W-:-:S04]  /*b430*/  IMAD.WIDE.U32 R4, R5, UR4, RZ ;  /* 0x0000000405047c25 */ /* 0x000fc8000f8e00ff */
[----:B------:R-:W-:Y:S01]  /*b440*/  IMAD.MOV.U32 R4, RZ, RZ, R7 ;  /* 0x000000ffff047224 */ /* 0x000fe200078e0007 */
[----:B------:R-:W-:Y:S01]  /*b450*/  IADD3 RZ, P1, R5, R6, RZ ;  /* 0x0000000605ff7210 */ /* 0x000fe20007f3e0ff */
[----:B------:R-:W-:-:S04]  /*b460*/  IMAD.X R5, RZ, RZ, RZ, P0 ;  /* 0x000000ffff057224 */ /* 0x000fc800000e06ff */
[----:B------:R-:W-:-:S08]  /*b470*/  IMAD.WIDE.U32.X R4, R21, UR5, R4, P1 ;  /* 0x0000000515047c25 */ /* 0x000fd000088e0404 */
.L_x_270:
[----:B------:R-:W-:Y:S01]  /*b480*/  FMUL R22, R22, UR8 ;  /* 0x0000000816167c20 */ /* 0x000fe20008400000 */
[--C-:B------:R-:W-:Y:S01]  /*b490*/  SHF.R.U64 R14, R4, UR7, R5.reuse ;  /* 0x00000007040e7c19 */ /* 0x100fe20008001205 */
[----:B------:R-:W-:Y:S01]  /*b4a0*/  ULDC.64 UR4, c[0x0][0x620] ;  /* 0x0001880000047ab9 */ /* 0x000fe20000000a00 */
[----:B------:R-:W-:Y:S01]  /*b4b0*/  SHF.R.U32.HI R4, RZ, UR7, R5 ;  /* 0x00000007ff047c19 */ /* 0x000fe20008011605 */
[----:B------:R-:W-:Y:S01]  /*b4c0*/  ULDC.64 UR6, c[0x0][0x640] ;  /* 0x0001900000067ab9 */ /* 0x000fe20000000a00 */
[----:B------:R-:W-:Y:S01]  /*b4d0*/  IADD3 R5, P0, RZ, -R14, RZ ;  /* 0x8000000eff057210 */ /* 0x000fe20007f1e0ff */
[----:B------:R-:W0:Y:S04]  /*b4e0*/  F2I.U32.TRUNC.NTZ R22, R22 ;  /* 0x0000001600167305 */ /* 0x000e28000020f000 */
[----:B------:R-:W-:Y:S01]  /*b4f0*/  IMAD.X R4, RZ, RZ, ~R4, P0 ;  /* 0x000000ffff047224 */ /* 0x000fe200000e0e04 */
[----:B------:R-:W-:-:S03]  /*b500*/  ISETP.NE.U32.AND P0, PT, RZ, UR6, PT ;  /* 0x00000006ff007c0c */ /* 0x000fc6000bf05070 */
[----:B------:R-:W-:Y:S01]  /*b510*/  IMAD R4, R4, UR4, RZ ;  /* 0x0000000404047c24 */ /* 0x000fe2000f8e02ff */
[----:B------:R-:W-:-:S03]  /*b520*/  ISETP.NE.AND.EX P0, PT, RZ, UR7, PT, P0 ;  /* 0x00000007ff007c0c */ /* 0x000fc6000bf05300 */
[C---:B------:R-:W-:Y:S01]  /*b530*/  IMAD R7, R5.reuse, UR5, R4 ;  /* 0x0000000505077c24 */ /* 0x040fe2000f8e0204 */
[----:B------:R-:W-:Y:S01]  /*b540*/  ULDC UR5, c[0x0][0x154] ;  /* 0x0000550000057ab9 */ /* 0x000fe20000000800 */
[----:B------:R-:W-:Y:S01]  /*b550*/  IMAD.WIDE.U32 R4, R5, UR4, R16 ;  /* 0x0000000405047c25 */ /* 0x000fe2000f8e0010 */
[----:B------:R-:W-:-:S03]  /*b560*/  ULDC UR4, c[0x0][0x618] ;  /* 0x0001860000047ab9 */ /* 0x000fc60000000800 */
[----:B0-----:R-:W-:Y:S02]  /*b570*/  IMAD.MOV R6, RZ, RZ, -R22 ;  /* 0x000000ffff067224 */ /* 0x001fe400078e0a16 */
[----:B------:R-:W-:Y:S02]  /*b580*/  IMAD.IADD R5, R5, 0x1, R7 ;  /* 0x0000000105057824 */ /* 0x000fe400078e0207 */
[----:B-1----:R-:W-:Y:S01]  /*b590*/  IMAD R15, R20, R6, R15 ;  /* 0x00000006140f7224 */ /* 0x002fe200078e020f */
[----:B--2---:R-:W-:Y:S01]  /*b5a0*/  I2FP.F32.U32 R6, R13 ;  /* 0x0000000d00067245 */ /* 0x004fe20000201000 */
[----:B------:R-:W0:Y:S01]  /*b5b0*/  LDC R20, c[0x0][0x148] ;  /* 0x00005200ff147b82 */ /* 0x000e220000000800 */
[--C-:B------:R-:W-:Y:S02]  /*b5c0*/  SHF.R.U64 R21, R4, UR4, R5.reuse ;  /* 0x0000000404157c19 */ /* 0x100fe40008001205 */
[----:B------:R-:W-:Y:S01]  /*b5d0*/  SHF.R.U32.HI R4, RZ, UR4, R5 ;  /* 0x00000004ff047c19 */ /* 0x000fe20008011605 */
[----:B------:R-:W-:Y:S01]  /*b5e0*/  FMUL R6, R6, UR5 ;  /* 0x0000000506067c20 */ /* 0x000fe20008400000 */
[----:B------:R-:W-:-:S02]  /*b5f0*/  ULDC UR4, c[0x0][0x608] ;  /* 0x0001820000047ab9 */ /* 0x000fc40000000800 */
[--C-:B------:R-:W-:Y:S01]  /*b600*/  SHF.R.U64 R23, R21, UR4, R4.reuse ;  /* 0x0000000415177c19 */ /* 0x100fe20008001204 */
[----:B------:R1:W2:Y:S01]  /*b610*/  F2I.U32.TRUNC.NTZ R24, R6 ;  /* 0x0000000600187305 */ /* 0x0002a2000020f000 */
[----:B------:R-:W-:Y:S01]  /*b620*/  SHF.R.U32.HI R4, RZ, UR4, R4 ;  /* 0x00000004ff047c19 */ /* 0x000fe20008011604 */
[----:B------:R-:W-:-:S03]  /*b630*/  ULDC UR4, c[0x0][0x658] ;  /* 0x0001960000047ab9 */ /* 0x000fc60000000800 */
[--C-:B------:R-:W-:Y:S02]  /*b640*/  SHF.R.U64 R22, R23, UR4, R4.reuse ;  /* 0x0000000417167c19 */ /* 0x100fe40008001204 */
[----:B------:R-:W-:-:S03]  /*b650*/  SHF.R.U32.HI R25, RZ, UR4, R4 ;  /* 0x00000004ff197c19 */ /* 0x000fc60008011604 */
[----:B------:R-:W-:Y:S02]  /*b660*/  IMAD.MOV.U32 R4, RZ, RZ, R22 ;  /* 0x000000ffff047224 */ /* 0x000fe400078e0016 */
[----:B------:R-:W-:Y:S01]  /*b670*/  IMAD.MOV.U32 R5, RZ, RZ, R25 ;  /* 0x000000ffff057224 */ /* 0x000fe200078e0019 */
[----:B-1----:R-:W-:Y:S06]  /*b680*/  @!P0 BRA `(.L_x_271) ;  /* 0x0000000000288947 */ /* 0x002fec0003800000 */
        /* <DEDUP_REMOVED lines=10> */
.L_x_271:
[----:B------:R-:W-:Y:S01]  /*b730*/  ISETP.NE.AND P0, PT, R2, 0x1, PT ;  /* 0x000000010200780c */ /* 0x000fe20003f05270 */
[----:B------:R-:W-:Y:S01]  /*b740*/  ULDC UR4, c[0x0][0x648] ;  /* 0x0001920000047ab9 */ /* 0x000fe20000000800 */
[----:B------:R-:W-:Y:S01]  /*b750*/  LOP3.LUT R23, R23, UR17, RZ, 0xc0, !PT ;  /* 0x0000001117177c12 */ /* 0x000fe2000f8ec0ff */
[----:B--2---:R-:W-:Y:S01]  /*b760*/  IMAD.MOV R24, RZ, RZ, -R24 ;  /* 0x000000ffff187224 */ /* 0x004fe200078e0a18 */
[----:B------:R-:W-:Y:S01]  /*b770*/  SHF.R.U64 R4, R4, UR4, R5 ;  /* 0x0000000404047c19 */ /* 0x000fe20008001205 */
[----:B------:R-:W-:Y:S01]  /*b780*/  ULDC UR4, c[0x0][0x638] ;  /* 0x00018e0000047ab9 */ /* 0x000fe20000000800 */
[----:B------:R-:W-:Y:S01]  /*b790*/  LOP3.LUT R21, R21, UR16, RZ, 0xc0, !PT ;  /* 0x0000001015157c12 */ /* 0x000fe2000f8ec0ff */
[----:B------:R-:W-:Y:S01]  /*b7a0*/  ULDC UR5, c[0x0][0x610] ;  /* 0x0001840000057ab9 */ /* 0x000fe20000000800 */
[----:B------:R-:W-:Y:S02]  /*b7b0*/  IMAD.MOV.U32 R6, RZ, RZ, R14 ;  /* 0x000000ffff067224 */ /* 0x000fe400078e000e */
[----:B------:R-:W-:-:S02]  /*b7c0*/  IMAD.MOV R5, RZ, RZ, -R4 ;  /* 0x000000ffff057224 */ /* 0x000fc400078e0a04 */
[----:B------:R-:W-:Y:S02]  /*b7d0*/  IMAD R4, R4, UR18, R23 ;  /* 0x0000001204047c24 */ /* 0x000fe4000f8e0217 */
[----:B0-----:R-:W-:Y:S02]  /*b7e0*/  @P0 IMAD R15, R20, R24, R13 ;  /* 0x00000018140f0224 */ /* 0x001fe400078e020d */
[----:B------:R-:W-:Y:S01]  /*b7f0*/  IMAD R22, R5, UR4, R22 ;  /* 0x0000000405167c24 */ /* 0x000fe2000f8e0216 */
[----:B------:R-:W-:Y:S01]  /*b800*/  ULDC UR4, c[0x0][0x600] ;  /* 0x0001800000047ab9 */ /* 0x000fe20000000800 */
[----:B------:R-:W-:Y:S02]  /*b810*/  IMAD R15, R4, UR5, R15 ;  /* 0x00000005040f7c24 */ /* 0x000fe4000f8e020f */
[----:B------:R-:W-:Y:S02]  /*b820*/  IMAD R22, R22, UR4, R21 ;  /* 0x0000000416167c24 */ /* 0x000fe4000f8e0215 */
[----:B------:R-:W-:-:S03]  /*b830*/  IMAD.MOV.U32 R4, RZ, RZ, 0x1 ;  /* 0x00000001ff047424 */ /* 0x000fc600078e00ff */
[----:B------:R-:W-:Y:S02]  /*b840*/  SEL R20, R22, R15, !P0 ;  /* 0x0000000f16147207 */ /* 0x000fe40004000000 */
[----:B------:R-:W-:-:S07]  /*b850*/  SEL R13, R15, R22, !P0 ;  /* 0x000000160f0d7207 */ /* 0x000fce0004000000 */
.L_x_269:
[----:B------:R-:W-:Y:S05]  /*b860*/  BSYNC B1 ;  /* 0x0000000000017941 */ /* 0x000fea0003800000 */
.L_x_268:
[----:B------:R-:W-:-:S13]  /*b870*/  LOP3.LUT P0, RZ, R4, 0xff, RZ, 0xc0, !PT ;  /* 0x000000ff04ff7812 */ /* 0x000fda000780c0ff */
[----:B------:R-:W-:Y:S05]  /*b880*/  @P0 BRA `(.L_x_272) ;  /* 0xfffffff4003c0947 */ /* 0x000fea000383ffff */
[----:B------:R-:W-:Y:S05]  /*b890*/  BSYNC B0 ;  /* 0x0000000000007941 */ /* 0x000fea0003800000 */
.L_x_261:
[----:B------:R-:W-:-:S03]  /*b8a0*/  UMOV UR4, 0xffffffff ;  /* 0xffffffff00047882 */ /* 0x000fc60000000000 */
[----:B------:R-:W-:Y:S05]  /*b8b0*/  BRA.DIV UR4, `(.L_x_273) ;  /* 0x0000000a04147947 */ /* 0x000fea000b800000 */
[----:B------:R-:W-:-:S13]  /*b8c0*/  ELECT P6, URZ, PT ;  /* 0x00000000003f782f */ /* 0x000fda00038c0000 */
.L_x_294:
[----:B------:R-:W-:Y:S04]  /*b8d0*/  BSSY B0, `(.L_x_274) ;  /* 0x000006a000007945 */ /* 0x000fe80003800000 */
[----:B------:R-:W-:Y:S05]  /*b8e0*/  @!P6 BRA `(.L_x_275) ;  /* 0x0000000400a0e947 */ /* 0x000fea0003800000 */
[----:B------:R-:W-:-:S04]  /*b8f0*/  LOP3.LUT R19, R19, 0x2, RZ, 0xfc, !PT ;  /* 0x0000000213137812 */ /* 0x000fc800078efcff */
[----:B------:R-:W-:-:S13]  /*b900*/  ISETP.NE.AND P0, PT, R19, 0x3, PT ;  /* 0x000000031300780c */ /* 0x000fda0003f05270 */
[----:B------:R-:W-:Y:S05]  /*b910*/  @!P0 BRA `(.L_x_276) ;  /* 0x0000000000048947 */ /* 0x000fea0003800000 */
[----:B------:R-:W-:Y:S01]  /*b920*/  BPT.TRAP 0x1 ;  /* 0x000000040000795c */ /* 0x000fe20000300000 */
.L_x_276:
[----:B------:R-:W0:Y:S01]  /*b930*/  S2R R5, SR_CgaCtaId ;  /* 0x0000000000057919 */ /* 0x000e220000008800 */
[----:B------:R-:W-:Y:S02]  /*b940*/  MOV R2, 0x400 ;  /* 0x0000040000027802 */ /* 0x000fe40000000f00 */
[----:B------:R-:W-:Y:S02]  /*b950*/  SHF.L.U32 R4, R0, 0x1f, RZ ;  /* 0x0000001f00047819 */ /* 0x000fe400000006ff */
[----:B0-----:R-:W-:-:S05]  /*b960*/  LEA R2, R5, R2, 0x18 ;  /* 0x0000000205027211 */ /* 0x001fca00078ec0ff */
[----:B------:R-:W-:-:S04]  /*b970*/  VIADD R2, R2, 0x58 ;  /* 0x0000005802027836 */ /* 0x000fc80000000000 */
[C---:B------:R-:W-:Y:S02]  /*b980*/  IMAD R7, R3.reuse, 0x8, R2 ;  /* 0x0000000803077824 */ /* 0x040fe400078e0202 */
[----:B------:R-:W-:Y:S02]  /*b990*/  VIADD R3, R3, 0x1 ;  /* 0x0000000103037836 */ /* 0x000fe40000000000 */
[----:B------:R-:W0:Y:S03]  /*b9a0*/  SYNCS.PHASECHK.TRANS64.TRYWAIT P0, [R7+URZ], R4 ;  /* 0x00000004070075a7 */ /* 0x000e26000800017f */
[----:B------:R-:W-:-:S04]  /*b9b0*/  ISETP.NE.AND P1, PT, R3, 0xb, PT ;  /* 0x0000000b0300780c */ /* 0x000fc80003f25270 */
[----:B------:R-:W-:Y:S02]  /*b9c0*/  SEL R5, RZ, 0x1, P1 ;  /* 0x00000001ff057807 */ /* 0x000fe40000800000 */
[----:B------:R-:W-:Y:S02]  /*b9d0*/  SEL R3, R3, RZ, P1 ;  /* 0x000000ff03037207 */ /* 0x000fe40000800000 */
[----:B------:R-:W-:-:S03]  /*b9e0*/  LOP3.LUT R6, R0, R5, RZ, 0x3c, !PT ;  /* 0x0000000500067212 */ /* 0x000fc600078e3cff */
[----:B------:R-:W-:Y:S01]  /*b9f0*/  IMAD R8, R3, 0x8, R2 ;  /* 0x0000000803087824 */ /* 0x000fe200078e0202 */
[----:B------:R-:W-:Y:S01]  /*ba00*/  SHF.L.U32 R5, R6, 0x1f, RZ ;  /* 0x0000001f06057819 */ /* 0x000fe200000006ff */
[----:B0-----:R-:W-:Y:S06]  /*ba10*/  @!P0 BRA `(.L_x_277) ;  /* 0x0000000400dc8947 */ /* 0x001fec0003800000 */
.L_x_295:
[----:B------:R-:W1:Y:S01]  /*ba20*/  SYNCS.PHASECHK.TRANS64.TRYWAIT P0, [R8+URZ], R5 ;  /* 0x00000005080075a7 */ /* 0x000e62000800017f */
[----:B------:R-:W-:-:S05]  /*ba30*/  VIADD R0, R3, 0x1 ;  /* 0x0000000103007836 */ /* 0x000fca0000000000 */
[----:B------:R-:W-:-:S04]  /*ba40*/  ISETP.NE.AND P1, PT, R0, 0xb, PT ;  /* 0x0000000b0000780c */ /* 0x000fc80003f25270 */
[----:B------:R-:W-:Y:S02]  /*ba50*/  SEL R3, RZ, 0x1, P1 ;  /* 0x00000001ff037807 */ /* 0x000fe40000800000 */
[----:B0-----:R-:W-:Y:S02]  /*ba60*/  SEL R7, R0, RZ, P1 ;  /* 0x000000ff00077207 */ /* 0x001fe40000800000 */
[----:B------:R-:W-:-:S03]  /*ba70*/  LOP3.LUT R6, R6, R3, RZ, 0x3c, !PT ;  /* 0x0000000306067212 */ /* 0x000fc600078e3cff */
[----:B------:R-:W-:Y:S01]  /*ba80*/  IMAD R9, R7, 0x8, R2 ;  /* 0x0000000807097824 */ /* 0x000fe200078e0202 */
[----:B------:R-:W-:Y:S01]  /*ba90*/  SHF.L.U32 R4, R6, 0x1f, RZ ;  /* 0x0000001f06047819 */ /* 0x000fe200000006ff */
[----:B-1----:R-:W-:Y:S06]  /*baa0*/  @!P0 BRA `(.L_x_278) ;  /* 0x0000000400cc8947 */ /* 0x002fec0003800000 */
.L_x_296:
[----:B------:R-:W1:Y:S01]  /*bab0*/  SYNCS.PHASECHK.TRANS64.TRYWAIT P0, [R9+URZ], R4 ;  /* 0x00000004090075a7 */ /* 0x000e62000800017f */
[----:B------:R-:W-:-:S05]  /*bac0*/  VIADD R0, R7, 0x1 ;  /* 0x0000000107007836 */ /* 0x000fca0000000000 */
[----:B------:R-:W-:-:S04]  /*bad0*/  ISETP.NE.AND P1, PT, R0, 0xb, PT ;  /* 0x0000000b0000780c */ /* 0x000fc80003f25270 */
[----:B------:R-:W-:Y:S02]  /*bae0*/  SEL R3, RZ, 0x1, P1 ;  /* 0x00000001ff037807 */ /* 0x000fe40000800000 */
[----:B------:R-:W-:Y:S02]  /*baf0*/  SEL R7, R0, RZ, P1 ;  /* 0x000000ff00077207 */ /* 0x000fe40000800000 */
[----:B------:R-:W-:-:S03]  /*bb00*/  LOP3.LUT R6, R6, R3, RZ, 0x3c, !PT ;  /* 0x0000000306067212 */ /* 0x000fc600078e3cff */
[----:B0-----:R-:W-:Y:S01]  /*bb10*/  IMAD R8, R7, 0x8, R2 ;  /* 0x0000000807087824 */ /* 0x001fe200078e0202 */
[----:B------:R-:W-:Y:S01]  /*bb20*/  SHF.L.U32 R5, R6, 0x1f, RZ ;  /* 0x0000001f06057819 */ /* 0x000fe200000006ff */
[----:B-1----:R-:W-:Y:S06]  /*bb30*/  @!P0 BRA `(.L_x_279) ;  /* 0x0000000400bc8947 */ /* 0x002fec0003800000 */
.L_x_297:
        /* <DEDUP_REMOVED lines=9> */
.L_x_298:
        /* <DEDUP_REMOVED lines=9> */
.L_x_299:
        /* <DEDUP_REMOVED lines=9> */
.L_x_300:
        /* <DEDUP_REMOVED lines=9> */
.L_x_301:
        /* <DEDUP_REMOVED lines=9> */
.L_x_302:
[----:B------:R-:W1:Y:S01]  /*be10*/  SYNCS.PHASECHK.TRANS64.TRYWAIT P0, [R9+URZ], R4 ;  /* 0x00000004090075a7 */ /* 0x000e62000800017f */
[----:B------:R-:W-:-:S05]  /*be20*/  VIADD R0, R7, 0x1 ;  /* 0x0000000107007836 */ /* 0x000fca0000000000 */
[----:B------:R-:W-:-:S04]  /*be30*/  ISETP.NE.AND P1, PT, R0, 0xb, PT ;  /* 0x0000000b0000780c */ /* 0x000fc80003f25270 */
[----:B------:R-:W-:Y:S02]  /*be40*/  SEL R3, RZ, 0x1, P1 ;  /* 0x00000001ff037807 */ /* 0x000fe40000800000 */
[----:B------:R-:W-:Y:S02]  /*be50*/  SEL R7, R0, RZ, P1 ;  /* 0x000000ff00077207 */ /* 0x000fe40000800000 */
[----:B------:R-:W-:-:S03]  /*be60*/  LOP3.LUT R11, R6, R3, RZ, 0x3c, !PT ;  /* 0x00000003060b7212 */ /* 0x000fc600078e3cff */
[----:B------:R-:W-:Y:S01]  /*be70*/  IMAD R6, R7, 0x8, R2 ;  /* 0x0000000807067824 */ /* 0x000fe200078e0202 */
[----:B0-----:R-:W-:Y:S01]  /*be80*/  SHF.L.U32 R5, R11, 0x1f, RZ ;  /* 0x0000001f0b057819 */ /* 0x001fe200000006ff */
[----:B-1----:R-:W-:Y:S06]  /*be90*/  @!P0 BRA `(.L_x_285) ;  /* 0x00000004005c8947 */ /* 0x002fec0003800000 */
.L_x_303:
[----:B------:R-:W1:Y:S01]  /*bea0*/  SYNCS.PHASECHK.TRANS64.TRYWAIT P0, [R6+URZ], R5 ;  /* 0x00000005060075a7 */ /* 0x000e62000800017f */
[----:B------:R-:W-:-:S05]  /*beb0*/  VIADD R0, R7, 0x1 ;  /* 0x0000000107007836 */ /* 0x000fca0000000000 */
[----:B------:R-:W-:-:S04]  /*bec0*/  ISETP.NE.AND P1, PT, R0, 0xb, PT ;  /* 0x0000000b0000780c */ /* 0x000fc80003f25270 */
[----:B0-----:R-:W-:Y:S02]  /*bed0*/  SEL R4, RZ, 0x1, P1 ;  /* 0x00000001ff047807 */ /* 0x001fe40000800000 */
[----:B------:R-:W-:Y:S02]  /*bee0*/  SEL R3, R0, RZ, P1 ;  /* 0x000000ff00037207 */ /* 0x000fe40000800000 */
[----:B------:R-:W-:Y:S01]  /*bef0*/  LOP3.LUT R0, R11, R4, RZ, 0x3c, !PT ;  /* 0x000000040b007212 */ /* 0x000fe200078e3cff */
[----:B-1----:R-:W-:Y:S06]  /*bf00*/  @!P0 BRA `(.L_x_286) ;  /* 0x0000000400548947 */ /* 0x002fec0003800000 */
.L_x_304:
[----:B------:R-:W-:Y:S01]  /*bf10*/  IMAD R3, R3, 0x8, R2 ;  /* 0x0000000803037824 */ /* 0x000fe200078e0202 */
[----:B------:R-:W-:-:S07]  /*bf20*/  SHF.L.U32 R0, R0, 0x1f, RZ ;  /* 0x0000001f00007819 */ /* 0x000fce00000006ff */
.L_x_287:
[----:B-1----:R1:W2:Y:S02]  /*bf30*/  SYNCS.PHASECHK.TRANS64.TRYWAIT P0, [R3+URZ], R0 ;  /* 0x00000000030075a7 */ /* 0x0022a4000800017f */
[----:B--2---:R-:W-:Y:S05]  /*bf40*/  @!P0 NANOSLEEP.SYNCS 0x989680 ;  /* 0x009896800000895d */ /* 0x004fea0003900000 */
[----:B------:R-:W2:Y:S02]  /*bf50*/  @!P0 SYNCS.PHASECHK.TRANS64 P0, [R3+URZ], R0 ;  /* 0x00000000030085a7 */ /* 0x000ea4000800007f */
[----:B--2---:R-:W-:Y:S05]  /*bf60*/  @!P0 BRA `(.L_x_287) ;  /* 0xfffffffc00f08947 */ /* 0x004fea000383ffff */
.L_x_275:
[----:B------:R-:W-:Y:S05]  /*bf70*/  BSYNC B0 ;  /* 0x0000000000007941 */ /* 0x000fea0003800000 */
.L_x_274:
[----:B------:R-:W-:Y:S05]  /*bf80*/  EXIT ;  /* 0x000000000000794d */ /* 0x000fea0003800000 */
.L_x_22:
[----:B----4-:R4:W0:Y:S02]  /*bf90*/  SYNCS.PHASECHK.TRANS64.TRYWAIT P1, [R3+URZ], R0 ;  /* 0x00000000030075a7 */ /* 0x010824000802017f */
[----:B0-----:R-:W-:Y:S05]  /*bfa0*/  @!P1 NANOSLEEP.SYNCS 0x989680 ;  /* 0x009896800000995d */ /* 0x001fea0003900000 */
[----:B------:R-:W0:Y:S02]  /*bfb0*/  @!P1 SYNCS.PHASECHK.TRANS64 P1, [R3+URZ], R0 ;  /* 0x00000000030095a7 */ /* 0x000e24000802007f */
[----:B0-----:R-:W-:Y:S05]  /*bfc0*/  @!P1 BRA `(.L_x_22) ;  /* 0xfffffffc00f09947 */ /* 0x001fea000383ffff */
[----:B------:R-:W-:Y:S05]  /*bfd0*/  BRA `(.L_x_21) ;  /* 0xffffff5400807947 */ /* 0x000fea000383ffff */
.L_x_27:
[----:B-1----:R-:W-:-:S04]  /*bfe0*/  IMAD.U32 R6, RZ, RZ, UR7 ;  /* 0x00000007ff067e24 */ /* 0x002fc8000f8e00ff */
[----:B------:R1:W3:Y:S03]  /*bff0*/  SYNCS.PHASECHK.TRANS64.TRYWAIT P1, [R6+URZ], R5 ;  /* 0x00000005060075a7 */ /* 0x0002e6000802017f */
[----:B---3--:R-:W-:Y:S05]  /*c000*/  @!P1 NANOSLEEP.SYNCS 0x989680 ;  /* 0x009896800000995d */ /* 0x008fea0003900000 */
[----:B------:R-:W3:Y:S02]  /*c010*/  @!P1 SYNCS.PHASECHK.TRANS64 P1, [R6+URZ], R5 ;  /* 0x00000005060095a7 */ /* 0x000ee4000802007f */
[----:B---3--:R-:W-:Y:S05]  /*c020*/  @!P1 BRA `(.L_x_27) ;  /* 0xfffffffc00ec9947 */ /* 0x008fea000383ffff */
[----:B------:R-:W-:Y:S05]  /*c030*/  BRA `(.L_x_26) ;  /* 0xffffff6000947947 */ /* 0x000fea000383ffff */
.L_x_262:
[----:B------:R-:W-:Y:S01]  /*c040*/  BSSY B1, `(.L_x_288) ;  /* 0x0000006000017945 */ /* 0x000fe20003800000 */
[----:B------:R-:W-:-:S07]  /*c050*/  IMAD.MOV.U32 R15, RZ, RZ, -0x1 ;  /* 0xffffffffff0f7424 */ /* 0x000fce00078e00ff */
[----:B------:R-:W-:Y:S05]  /*c060*/  WARPSYNC.COLLECTIVE R15, `(.L_x_289) ;  /* 0x000000000f0c7348 */ /* 0x000fea0003c00000 */
[----:B------:R-:W-:Y:S02]  /*c070*/  ELECT P6, UR62, PT ;  /* 0x00000000003e782f */ /* 0x000fe400038c0000 */
[----:B------:R-:W-:Y:S01]  /*c080*/  MOV R14, UR62 ;  /* 0x0000003e000e7c02 */ /* 0x000fe20008000f00 */
[----:B------:R-:W-:Y:S10]  /*c090*/  ENDCOLLECTIVE ;  /* 0x000000000000791b */ /* 0x000ff40003800000 */
.L_x_289:
[----:B------:R-:W-:Y:S05]  /*c0a0*/  BSYNC B1 ;  /* 0x0000000000017941 */ /* 0x000fea0003800000 */
.L_x_288:
[----:B------:R-:W-:Y:S05]  /*c0b0*/  BRA `(.L_x_290) ;  /* 0xffffffec003c7947 */ /* 0x000fea000383ffff */
.L_x_265:
[----:B0-----:R0:W1:Y:S02]  /*c0c0*/  SYNCS.PHASECHK.TRANS64.TRYWAIT P0, [R20+URZ+0x58], R7 ;  /* 0x00005807140075a7 */ /* 0x001064000800017f */
[----:B-1----:R-:W-:Y:S05]  /*c0d0*/  @!P0 NANOSLEEP.SYNCS 0x989680 ;  /* 0x009896800000895d */ /* 0x002fea0003900000 */
[----:B------:R-:W1:Y:S02]  /*c0e0*/  @!P0 SYNCS.PHASECHK.TRANS64 P0, [R20+URZ+0x58], R7 ;  /* 0x00005807140085a7 */ /* 0x000e64000800007f */
[----:B-1----:R-:W-:Y:S05]  /*c0f0*/  @!P0 BRA `(.L_x_265) ;  /* 0xfffffffc00f08947 */ /* 0x002fea000383ffff */
[----:B------:R-:W-:Y:S05]  /*c100*/  BRA `(.L_x_291) ;  /* 0xffffffec00787947 */ /* 0x000fea000383ffff */
.L_x_273:
[----:B------:R-:W-:Y:S01]  /*c110*/  BSSY B0, `(.L_x_292) ;  /* 0x0000006000007945 */ /* 0x000fe20003800000 */
[----:B------:R-:W-:-:S07]  /*c120*/  IMAD.MOV.U32 R15, RZ, RZ, -0x1 ;  /* 0xffffffffff0f7424 */ /* 0x000fce00078e00ff */
[----:B------:R-:W-:Y:S05]  /*c130*/  WARPSYNC.COLLECTIVE R15, `(.L_x_293) ;  /* 0x000000000f0c7348 */ /* 0x000fea0003c00000 */
[----:B------:R-:W-:Y:S02]  /*c140*/  ELECT P6, UR62, PT ;  /* 0x00000000003e782f */ /* 0x000fe400038c0000 */
[----:B------:R-:W-:Y:S01]  /*c150*/  MOV R14, UR62 ;  /* 0x0000003e000e7c02 */ /* 0x000fe20008000f00 */
[----:B------:R-:W-:Y:S10]  /*c160*/  ENDCOLLECTIVE ;  /* 0x000000000000791b */ /* 0x000ff40003800000 */
.L_x_293:
[----:B------:R-:W-:Y:S05]  /*c170*/  BSYNC B0 ;  /* 0x0000000000007941 */ /* 0x000fea0003800000 */
.L_x_292:
[----:B------:R-:W-:Y:S05]  /*c180*/  BRA `(.L_x_294) ;  /* 0xfffffff400d07947 */ /* 0x000fea000383ffff */
.L_x_277:
[----:B0-----:R0:W1:Y:S02]  /*c190*/  SYNCS.PHASECHK.TRANS64.TRYWAIT P0, [R7+URZ], R4 ;  /* 0x00000004070075a7 */ /* 0x001064000800017f */
[----:B-1----:R-:W-:Y:S05]  /*c1a0*/  @!P0 NANOSLEEP.SYNCS 0x989680 ;  /* 0x009896800000895d */ /* 0x002fea0003900000 */
[----:B------:R-:W1:Y:S02]  /*c1b0*/  @!P0 SYNCS.PHASECHK.TRANS64 P0, [R7+URZ], R4 ;  /* 0x00000004070085a7 */ /* 0x000e64000800007f */
[----:B-1----:R-:W-:Y:S05]  /*c1c0*/  @!P0 BRA `(.L_x_277) ;  /* 0xfffffffc00f08947 */ /* 0x002fea000383ffff */
[----:B------:R-:W-:Y:S05]  /*c1d0*/  BRA `(.L_x_295) ;  /* 0xfffffff800107947 */ /* 0x000fea000383ffff */
.L_x_278:
[----:B0-----:R0:W1:Y:S02]  /*c1e0*/  SYNCS.PHASECHK.TRANS64.TRYWAIT P0, [R8+URZ], R5 ;  /* 0x00000005080075a7 */ /* 0x001064000800017f */
[----:B-1----:R-:W-:Y:S05]  /*c1f0*/  @!P0 NANOSLEEP.SYNCS 0x989680 ;  /* 0x009896800000895d */ /* 0x002fea0003900000 */
[----:B------:R-:W1:Y:S02]  /*c200*/  @!P0 SYNCS.PHASECHK.TRANS64 P0, [R8+URZ], R5 ;  /* 0x00000005080085a7 */ /* 0x000e64000800007f */
[----:B-1----:R-:W-:Y:S05]  /*c210*/  @!P0 BRA `(.L_x_278) ;  /* 0xfffffffc00f08947 */ /* 0x002fea000383ffff */
[----:B------:R-:W-:Y:S05]  /*c220*/  BRA `(.L_x_296) ;  /* 0xfffffff800207947 */ /* 0x000fea000383ffff */
.L_x_279:
[----:B0-----:R0:W1:Y:S02]  /*c230*/  SYNCS.PHASECHK.TRANS64.TRYWAIT P0, [R9+URZ], R4 ;  /* 0x00000004090075a7 */ /* 0x001064000800017f */
[----:B-1----:R-:W-:Y:S05]  /*c240*/  @!P0 NANOSLEEP.SYNCS 0x989680 ;  /* 0x009896800000895d */ /* 0x002fea0003900000 */
[----:B------:R-:W1:Y:S02]  /*c250*/  @!P0 SYNCS.PHASECHK.TRANS64 P0, [R9+URZ], R4 ;  /* 0x00000004090085a7 */ /* 0x000e64000800007f */
[----:B-1----:R-:W-:Y:S05]  /*c260*/  @!P0 BRA `(.L_x_279) ;  /* 0xfffffffc00f08947 */ /* 0x002fea000383ffff */
[----:B------:R-:W-:Y:S05]  /*c270*/  BRA `(.L_x_297) ;  /* 0xfffffff800307947 */ /* 0x000fea000383ffff */
.L_x_280:
[----:B0-----:R0:W1:Y:S02]  /*c280*/  SYNCS.PHASECHK.TRANS64.TRYWAIT P0, [R8+URZ], R5 ;  /* 0x00000005080075a7 */ /* 0x001064000800017f */
[----:B-1----:R-:W-:Y:S05]  /*c290*/  @!P0 NANOSLEEP.SYNCS 0x989680 ;  /* 0x009896800000895d */ /* 0x002fea0003900000 */
[----:B------:R-:W1:Y:S02]  /*c2a0*/  @!P0 SYNCS.PHASECHK.TRANS64 P0, [R8+URZ], R5 ;  /* 0x00000005080085a7 */ /* 0x000e64000800007f */
[----:B-1----:R-:W-:Y:S05]  /*c2b0*/  @!P0 BRA `(.L_x_280) ;  /* 0xfffffffc00f08947 */ /* 0x002fea000383ffff */
[----:B------:R-:W-:Y:S05]  /*c2c0*/  BRA `(.L_x_298) ;  /* 0xfffffff800407947 */ /* 0x000fea000383ffff */
.L_x_281:
[----:B0-----:R0:W1:Y:S02]  /*c2d0*/  SYNCS.PHASECHK.TRANS64.TRYWAIT P0, [R9+URZ], R4 ;  /* 0x00000004090075a7 */ /* 0x001064000800017f */
[----:B-1----:R-:W-:Y:S05]  /*c2e0*/  @!P0 NANOSLEEP.SYNCS 0x989680 ;  /* 0x009896800000895d */ /* 0x002fea0003900000 */
[----:B------:R-:W1:Y:S02]  /*c2f0*/  @!P0 SYNCS.PHASECHK.TRANS64 P0, [R9+URZ], R4 ;  /* 0x00000004090085a7 */ /* 0x000e64000800007f */
[----:B-1----:R-:W-:Y:S05]  /*c300*/  @!P0 BRA `(.L_x_281) ;  /* 0xfffffffc00f08947 */ /* 0x002fea000383ffff */
[----:B------:R-:W-:Y:S05]  /*c310*/  BRA `(.L_x_299) ;  /* 0xfffffff800507947 */ /* 0x000fea000383ffff */
.L_x_282:
[----:B0-----:R0:W1:Y:S02]  /*c320*/  SYNCS.PHASECHK.TRANS64.TRYWAIT P0, [R8+URZ], R5 ;  /* 0x00000005080075a7 */ /* 0x001064000800017f */
[----:B-1----:R-:W-:Y:S05]  /*c330*/  @!P0 NANOSLEEP.SYNCS 0x989680 ;  /* 0x009896800000895d */ /* 0x002fea0003900000 */
[----:B------:R-:W1:Y:S02]  /*c340*/  @!P0 SYNCS.PHASECHK.TRANS64 P0, [R8+URZ], R5 ;  /* 0x00000005080085a7 */ /* 0x000e64000800007f */
[----:B-1----:R-:W-:Y:S05]  /*c350*/  @!P0 BRA `(.L_x_282) ;  /* 0xfffffffc00f08947 */ /* 0x002fea000383ffff */
[----:B------:R-:W-:Y:S05]  /*c360*/  BRA `(.L_x_300) ;  /* 0xfffffff800607947 */ /* 0x000fea000383ffff */
.L_x_283:
[----:B0-----:R0:W1:Y:S02]  /*c370*/  SYNCS.PHASECHK.TRANS64.TRYWAIT P0, [R9+URZ], R4 ;  /* 0x00000004090075a7 */ /* 0x001064000800017f */
[----:B-1----:R-:W-:Y:S05]  /*c380*/  @!P0 NANOSLEEP.SYNCS 0x989680 ;  /* 0x009896800000895d */ /* 0x002fea0003900000 */
[----:B------:R-:W1:Y:S02]  /*c390*/  @!P0 SYNCS.PHASECHK.TRANS64 P0, [R9+URZ], R4 ;  /* 0x00000004090085a7 */ /* 0x000e64000800007f */
[----:B-1----:R-:W-:Y:S05]  /*c3a0*/  @!P0 BRA `(.L_x_283) ;  /* 0xfffffffc00f08947 */ /* 0x002fea000383ffff */
[----:B------:R-:W-:Y:S05]  /*c3b0*/  BRA `(.L_x_301) ;  /* 0xfffffff800707947 */ /* 0x000fea000383ffff */
.L_x_284:
[----:B0-----:R0:W1:Y:S02]  /*c3c0*/  SYNCS.PHASECHK.TRANS64.TRYWAIT P0, [R8+URZ], R5 ;  /* 0x00000005080075a7 */ /* 0x001064000800017f */
[----:B-1----:R-:W-:Y:S05]  /*c3d0*/  @!P0 NANOSLEEP.SYNCS 0x989680 ;  /* 0x009896800000895d */ /* 0x002fea0003900000 */
[----:B------:R-:W1:Y:S02]  /*c3e0*/  @!P0 SYNCS.PHASECHK.TRANS64 P0, [R8+URZ], R5 ;  /* 0x00000005080085a7 */ /* 0x000e64000800007f */
[----:B-1----:R-:W-:Y:S05]  /*c3f0*/  @!P0 BRA `(.L_x_284) ;  /* 0xfffffffc00f08947 */ /* 0x002fea000383ffff */
[----:B------:R-:W-:Y:S05]  /*c400*/  BRA `(.L_x_302) ;  /* 0xfffffff800807947 */ /* 0x000fea000383ffff */
.L_x_285:
[----:B0-----:R0:W1:Y:S02]  /*c410*/  SYNCS.PHASECHK.TRANS64.TRYWAIT P0, [R9+URZ], R4 ;  /* 0x00000004090075a7 */ /* 0x001064000800017f */
[----:B-1----:R-:W-:Y:S05]  /*c420*/  @!P0 NANOSLEEP.SYNCS 0x989680 ;  /* 0x009896800000895d */ /* 0x002fea0003900000 */
[----:B------:R-:W1:Y:S02]  /*c430*/  @!P0 SYNCS.PHASECHK.TRANS64 P0, [R9+URZ], R4 ;  /* 0x00000004090085a7 */ /* 0x000e64000800007f */
[----:B-1----:R-:W-:Y:S05]  /*c440*/  @!P0 BRA `(.L_x_285) ;  /* 0xfffffffc00f08947 */ /* 0x002fea000383ffff */
[----:B------:R-:W-:Y:S05]  /*c450*/  BRA `(.L_x_303) ;  /* 0xfffffff800907947 */ /* 0x000fea000383ffff */
.L_x_286:
[----:B0-----:R0:W1:Y:S02]  /*c460*/  SYNCS.PHASECHK.TRANS64.TRYWAIT P0, [R6+URZ], R5 ;  /* 0x00000005060075a7 */ /* 0x001064000800017f */
[----:B-1----:R-:W-:Y:S05]  /*c470*/  @!P0 NANOSLEEP.SYNCS 0x989680 ;  /* 0x009896800000895d */ /* 0x002fea0003900000 */
[----:B------:R-:W1:Y:S02]  /*c480*/  @!P0 SYNCS.PHASECHK.TRANS64 P0, [R6+URZ], R5 ;  /* 0x00000005060085a7 */ /* 0x000e64000800007f */
[----:B-1----:R-:W-:Y:S05]  /*c490*/  @!P0 BRA `(.L_x_286) ;  /* 0xfffffffc00f08947 */ /* 0x002fea000383ffff */
[----:B------:R-:W-:Y:S05]  /*c4a0*/  BRA `(.L_x_304) ;  /* 0xfffffff800987947 */ /* 0x000fea000383ffff */
.L_x_305:
[----:B------:R-:W-:-:S00]  /*c4b0*/  BRA `(.L_x_305) ;  /* 0xfffffffc00fc7947 */ /* 0x000fc0000383ffff */
[----:B------:R-:W-:-:S00]  /*c4c0*/  NOP ;  /* 0x0000000000007918 */ /* 0x000fc00000000000 */
        /* <DEDUP_REMOVED lines=11> */
.L_x_306:


//--------------------- .nv.global.init           --------------------------
	.section	.nv.global.init,"aw",@progbits
.nv.global.init:
	.type		$str$22,@object
	.size		$str$22,($str$23 - $str$22)
$str$22:
        /*0000*/ 	.byte	0x6b, 0x5f, 0x74, 0x69, 0x6c, 0x65, 0x5f, 0x63, 0x6f, 0x75, 0x6e, 0x74, 0x20, 0x3e, 0x3d, 0x20
        /*0010*/ 	.byte	0x31, 0x00
	.type		$str$23,@object
	.size		$str$23,(__unnamed_1 - $str$23)
$str$23:
        /*0012*/ 	.byte	0x2f, 0x74, 0x6d, 0x70, 0x2f, 0x63, 0x75, 0x74, 0x6c, 0x61, 0x73, 0x73, 0x5f, 0x73, 0x77, 0x65
        /*0022*/ 	.byte	0x65, 0x70, 0x5f, 0x73, 0x72, 0x63, 0x2f, 0x69, 0x6e, 0x63, 0x6c, 0x75, 0x64, 0x65, 0x2f, 0x63
        /*0032*/ 	.byte	0x75, 0x74, 0x6c, 0x61, 0x73, 0x73, 0x2f, 0x67, 0x65, 0x6d, 0x6d, 0x2f, 0x63, 0x6f, 0x6c, 0x6c
        /*0042*/ 	.byte	0x65, 0x63, 0x74, 0x69, 0x76, 0x65, 0x2f, 0x73, 0x6d, 0x39, 0x30, 0x5f, 0x6d, 0x6d, 0x61, 0x5f
        /*0052*/ 	.byte	0x74, 0x6d, 0x61, 0x5f, 0x67, 0x6d, 0x6d, 0x61, 0x5f, 0x73, 0x73, 0x5f, 0x77, 0x61, 0x72, 0x70
        /*0062*/ 	.byte	0x73, 0x70, 0x65, 0x63, 0x69, 0x61, 0x6c, 0x69, 0x7a, 0x65, 0x64, 0x2e, 0x68, 0x70, 0x70, 0x00
	.type		__unnamed_1,@object
	.size		__unnamed_1,(.L_0 - __unnamed_1)
__unnamed_1:
        /*0072*/ 	.byte	0x76, 0x6f, 0x69, 0x64, 0x20, 0x63, 0x75, 0x74, 0x6c, 0x61, 0x73, 0x73, 0x3a, 0x3a, 0x67, 0x65
        /* <DEDUP_REMOVED lines=181> */
.L_0:


//--------------------- .nv.shared._ZN7cutlass13device_kernelINS_4gemm6kernel13GemmUniversalIN4cute5tupleIJiiiiEEENS1_10collective13CollectiveMmaINS1_34MainloopSm90TmaGmmaWarpSpecializedILi11ENS5_IJNS4_1CILi2EEENSA_ILi1EEESC_EEENS1_35KernelTmaWarpSpecializedCooperativeEEENS5_IJNSA_ILi192EEENSA_ILi112EEENSA_ILi32EEEEEENS_10bfloat16_tENS5_IJlSC_lEEESK_SL_NS4_8TiledMMAINS4_8MMA_AtomIJNS4_4SM904GMMA27MMA_64x16x16_F32BF16BF16_SSILNSP_5MajorE0ELSR_0ELNSP_7ScaleInE1ELSS_1EEEEEENS4_6LayoutISD_NS5_IJSC_NSA_ILi0EEESW_EEEEENS5_IJNS4_10UnderscoreESZ_SZ_EEEEENS4_13SM90_TMA_LOADENS4_14ComposedLayoutINS4_7SwizzleILi2ELi4ELi3EEENS4_18smem_ptr_flag_bitsILi16EEENSV_INS5_IJNSA_ILi8EEESI_EEENS5_IJSI_SC_EEEEEEEvNS4_8identityENS4_23SM90_TMA_LOAD_MULTICASTES1C_vS1D_EENS_8epilogue10collective6detail29Sm90TmaWarpSpecializedAdapterINS1H_15DefaultEpilogueISK_SL_SL_NS1G_6thread17LinearCombinationISK_Li1EffLNS1L_9ScaleType4KindE0ELNS_15FloatRoundStyleE2ESK_EENS1_15EpilogueDefaultEEEEEvvEEEEvNT_6ParamsE --------------------------
	.section	.nv.shared._ZN7cutlass13device_kernelINS_4gemm6kernel13GemmUniversalIN4cute5tupleIJiiiiEEENS1_10collective13CollectiveMmaINS1_34MainloopSm90TmaGmmaWarpSpecializedILi11ENS5_IJNS4_1CILi2EEENSA_ILi1EEESC_EEENS1_35KernelTmaWarpSpecializedCooperativeEEENS5_IJNSA_ILi192EEENSA_ILi112EEENSA_ILi32EEEEEENS_10bfloat16_tENS5_IJlSC_lEEESK_SL_NS4_8TiledMMAINS4_8MMA_AtomIJNS4_4SM904GMMA27MMA_64x16x16_F32BF16BF16_SSILNSP_5MajorE0ELSR_0ELNSP_7ScaleInE1ELSS_1EEEEEENS4_6LayoutISD_NS5_IJSC_NSA_ILi0EEESW_EEEEENS5_IJNS4_10UnderscoreESZ_SZ_EEEEENS4_13SM90_TMA_LOADENS4_14ComposedLayoutINS4_7SwizzleILi2ELi4ELi3EEENS4_18smem_ptr_flag_bitsILi16EEENSV_INS5_IJNSA_ILi8EEESI_EEENS5_IJSI_SC_EEEEEEEvNS4_8identityENS4_23SM90_TMA_LOAD_MULTICASTES1C_vS1D_EENS_8epilogue10collective6detail29Sm90TmaWarpSpecializedAdapterINS1H_15DefaultEpilogueISK_SL_SL_NS1G_6thread17LinearCombinationISK_Li1EffLNS1L_9ScaleType4KindE0ELNS_15FloatRoundStyleE2ESK_EENS1_15EpilogueDefaultEEEEEvvEEEEvNT_6ParamsE,"aw",@nobits
	.sectionflags	@""
	.align	16
	.zero		1024


//--------------------- .nv.shared.reserved.0     --------------------------
	.section	.nv.shared.reserved.0,"aw",@nobits
	.weak		__nv_reservedSMEM_offset_0_alias
	.size		__nv_reservedSMEM_offset_0_alias, 0, 0
	.other		__nv_reservedSMEM_offset_0_alias,@"STO_CUDA_RESERVED_SHARED STV_DEFAULT"
__nv_reservedSMEM_offset_0_alias:
	.zero		0


//--------------------- .nv.global                --------------------------
	.section	.nv.global,"aw",@nobits
.nv.global:
	.type		_ZN39_INTERNAL_089a60f2_4_k_cu_e557e3ca_56974cute1_E,@object
	.size		_ZN39_INTERNAL_089a60f2_4_k_cu_e557e3ca_56974cute1_E,(_ZN39_INTERNAL_089a60f2_4_k_cu_e557e3ca_56974cuda3std3__45__cpo6cbeginE - _ZN39_INTERNAL_089a60f2_4_k_cu_e557e3ca_56974cute1_E)
_ZN39_INTERNAL_089a60f2_4_k_cu_e557e3ca_56974cute1_E:
	.zero		1
	.type		_ZN39_INTERNAL_089a60f2_4_k_cu_e557e3ca_56974cuda3std3__45__cpo6cbeginE,@object
	.size		_ZN39_INTERNAL_089a60f2_4_k_cu_e557e3ca_56974cuda3std3__45__cpo6cbeginE,(_ZN39_INTERNAL_089a60f2_4_k_cu_e557e3ca_56974cuda3std3__48in_placeE - _ZN39_INTERNAL_089a60f2_4_k_cu_e557e3ca_56974cuda3std3__45__cpo6cbeginE)
_ZN39_INTERNAL_089a60f2_4_k_cu_e557e3ca_56974cuda3std3__45__cpo6cbeginE:
	.zero		1
	.type		_ZN39_INTERNAL_089a60f2_4_k_cu_e557e3ca_56974cuda3std3__48in_placeE,@object
	.size		_ZN39_INTERNAL_089a60f2_4_k_cu_e557e3ca_56974cuda3std3__48in_placeE,(_ZN39_INTERNAL_089a60f2_4_k_cu_e557e3ca_56974cuda3std6ranges3__45__cpo9iter_moveE - _ZN39_INTERNAL_089a60f2_4_k_cu_e557e3ca_56974cuda3std3__48in_placeE)
_ZN39_INTERNAL_089a60f2_4_k_cu_e557e3ca_56974cuda3std3__48in_placeE:
	.zero		1
	.type		_ZN39_INTERNAL_089a60f2_4_k_cu_e557e3ca_56974cuda3std6ranges3__45__cpo9iter_moveE,@object
	.size		_ZN39_INTERNAL_089a60f2_4_k_cu_e557e3ca_56974cuda3std6ranges3__45__cpo9iter_moveE,(_ZN39_INTERNAL_089a60f2_4_k_cu_e557e3ca_56974cuda3std3__45__cpo5beginE - _ZN39_INTERNAL_089a60f2_4_k_cu_e557e3ca_56974cuda3std6ranges3__45__cpo9iter_moveE)
_ZN39_INTERNAL_089a60f2_4_k_cu_e557e3ca_56974cuda3std6ranges3__45__cpo9iter_moveE:
	.zero		1
	.type		_ZN39_INTERNAL_089a60f2_4_k_cu_e557e3ca_56974cuda3std3__45__cpo5beginE,@object
	.size		_ZN39_INTERNAL_089a60f2_4_k_cu_e557e3ca_56974cuda3std3__45__cpo5beginE,(_ZN39_INTERNAL_089a60f2_4_k_cu_e557e3ca_56974cuda3std3__441_GLOBAL__N__089a60f2_4_k_cu_e557e3ca_56976ignoreE - _ZN39_INTERNAL_089a60f2_4_k_cu_e557e3ca_56974cuda3std3__45__cpo5beginE)
_ZN39_INTERNAL_089a60f2_4_k_cu_e557e3ca_56974cuda3std3__45__cpo5beginE:
	.zero		1
	.type		_ZN39_INTERNAL_089a60f2_4_k_cu_e557e3ca_56974cuda3std3__441_GLOBAL__N__089a60f2_4_k_cu_e557e3ca_56976ignoreE,@object
	.size		_ZN39_INTERNAL_089a60f2_4_k_cu_e557e3ca_56974cuda3std3__441_GLOBAL__N__089a60f2_4_k_cu_e557e3ca_56976ignoreE,(_ZN39_INTERNAL_089a60f2_4_k_cu_e557e3ca_56974cute7productE - _ZN39_INTERNAL_089a60f2_4_k_cu_e557e3ca_56974cuda3std3__441_GLOBAL__N__089a60f2_4_k_cu_e557e3ca_56976ignoreE)
_ZN39_INTERNAL_089a60f2_4_k_cu_e557e3ca_56974cuda3std3__441_GLOBAL__N__089a60f2_4_k_cu_e557e3ca_56976ignoreE:
	.zero		1
	.type		_ZN39_INTERNAL_089a60f2_4_k_cu_e557e3ca_56974cute7productE,@object
	.size		_ZN39_INTERNAL_089a60f2_4_k_cu_e557e3ca_56974cute7productE,(_ZN39_INTERNAL_089a60f2_4_k_cu_e557e3ca_56974cuda3std3__45__cpo3endE - _ZN39_INTERNAL_089a60f2_4_k_cu_e557e3ca_56974cute7productE)
_ZN39_INTERNAL_089a60f2_4_k_cu_e557e3ca_56974cute7productE:
	.zero		1
	.type		_ZN39_INTERNAL_089a60f2_4_k_cu_e557e3ca_56974cuda3std3__45__cpo3endE,@object
	.size		_ZN39_INTERNAL_089a60f2_4_k_cu_e557e3ca_56974cuda3std3__45__cpo3endE,(_ZN39_INTERNAL_089a60f2_4_k_cu_e557e3ca_56974cuda3std3__419piecewise_constructE - _ZN39_INTERNAL_089a60f2_4_k_cu_e557e3ca_56974cuda3std3__45__cpo3endE)
_ZN39_INTERNAL_089a60f2_4_k_cu_e557e3ca_56974cuda3std3__45__cpo3endE:
	.zero		1
	.type		_ZN39_INTERNAL_089a60f2_4_k_cu_e557e3ca_56974cuda3std3__419piecewise_constructE,@object
	.size		_ZN39_INTERNAL_089a60f2_4_k_cu_e557e3ca_56974cuda3std3__419piecewise_constructE,(_ZN39_INTERNAL_089a60f2_4_k_cu_e557e3ca_56974cuda3std3__45__cpo4cendE - _ZN39_INTERNAL_089a60f2_4_k_cu_e557e3ca_56974cuda3std3__419piecewise_constructE)
_ZN39_INTERNAL_089a60f2_4_k_cu_e557e3ca_56974cuda3std3__419piecewise_constructE:
	.zero		1
	.type		_ZN39_INTERNAL_089a60f2_4_k_cu_e557e3ca_56974cuda3std3__45__cpo4cendE,@object
	.size		_ZN39_INTERNAL_089a60f2_4_k_cu_e557e3ca_56974cuda3std3__45__cpo4cendE,(_ZN39_INTERNAL_089a60f2_4_k_cu_e557e3ca_56974cuda3std6ranges3__45__cpo4swapE - _ZN39_INTERNAL_089a60f2_4_k_cu_e557e3ca_56974cuda3std3__45__cpo4cendE)
_ZN39_INTERNAL_089a60f2_4_k_cu_e557e3ca_56974cuda3std3__45__cpo4cendE:
	.zero		1
	.type		_ZN39_INTERNAL_089a60f2_4_k_cu_e557e3ca_56974cuda3std6ranges3__45__cpo4swapE,@object
	.size		_ZN39_INTERNAL_089a60f2_4_k_cu_e557e3ca_56974cuda3std6ranges3__45__cpo4swapE,(.L_8 - _ZN39_INTERNAL_089a60f2_4_k_cu_e557e3ca_56974cuda3std6ranges3__45__cpo4swapE)
_ZN39_INTERNAL_089a60f2_4_k_cu_e557e3ca_56974cuda3std6ranges3__45__cpo4swapE:
	.zero		1
.L_8:


//--------------------- .nv.constant0._ZN7cutlass13device_kernelINS_4gemm6kernel13GemmUniversalIN4cute5tupleIJiiiiEEENS1_10collective13CollectiveMmaINS1_34MainloopSm90TmaGmmaWarpSpecializedILi11ENS5_IJNS4_1CILi2EEENSA_ILi1EEESC_EEENS1_35KernelTmaWarpSpecializedCooperativeEEENS5_IJNSA_ILi192EEENSA_ILi112EEENSA_ILi32EEEEEENS_10bfloat16_tENS5_IJlSC_lEEESK_SL_NS4_8TiledMMAINS4_8MMA_AtomIJNS4_4SM904GMMA27MMA_64x16x16_F32BF16BF16_SSILNSP_5MajorE0ELSR_0ELNSP_7ScaleInE1ELSS_1EEEEEENS4_6LayoutISD_NS5_IJSC_NSA_ILi0EEESW_EEEEENS5_IJNS4_10UnderscoreESZ_SZ_EEEEENS4_13SM90_TMA_LOADENS4_14ComposedLayoutINS4_7SwizzleILi2ELi4ELi3EEENS4_18smem_ptr_flag_bitsILi16EEENSV_INS5_IJNSA_ILi8EEESI_EEENS5_IJSI_SC_EEEEEEEvNS4_8identityENS4_23SM90_TMA_LOAD_MULTICASTES1C_vS1D_EENS_8epilogue10collective6detail29Sm90TmaWarpSpecializedAdapterINS1H_15DefaultEpilogueISK_SL_SL_NS1G_6thread17LinearCombinationISK_Li1EffLNS1L_9ScaleType4KindE0ELNS_15FloatRoundStyleE2ESK_EENS1_15EpilogueDefaultEEEEEvvEEEEvNT_6ParamsE --------------------------
	.section	.nv.constant0._ZN7cutlass13device_kernelINS_4gemm6kernel13GemmUniversalIN4cute5tupleIJiiiiEEENS1_10collective13CollectiveMmaINS1_34MainloopSm90TmaGmmaWarpSpecializedILi11ENS5_IJNS4_1CILi2EEENSA_ILi1EEESC_EEENS1_35KernelTmaWarpSpecializedCooperativeEEENS5_IJNSA_ILi192EEENSA_ILi112EEENSA_ILi32EEEEEENS_10bfloat16_tENS5_IJlSC_lEEESK_SL_NS4_8TiledMMAINS4_8MMA_AtomIJNS4_4SM904GMMA27MMA_64x16x16_F32BF16BF16_SSILNSP_5MajorE0ELSR_0ELNSP_7ScaleInE1ELSS_1EEEEEENS4_6LayoutISD_NS5_IJSC_NSA_ILi0EEESW_EEEEENS5_IJNS4_10UnderscoreESZ_SZ_EEEEENS4_13SM90_TMA_LOADENS4_14ComposedLayoutINS4_7SwizzleILi2ELi4ELi3EEENS4_18smem_ptr_flag_bitsILi16EEENSV_INS5_IJNSA_ILi8EEESI_EEENS5_IJSI_SC_EEEEEEEvNS4_8identityENS4_23SM90_TMA_LOAD_MULTICASTES1C_vS1D_EENS_8epilogue10collective6detail29Sm90TmaWarpSpecializedAdapterINS1H_15DefaultEpilogueISK_SL_SL_NS1G_6thread17LinearCombinationISK_Li1EffLNS1L_9ScaleType4KindE0ELNS_15FloatRoundStyleE2ESK_EENS1_15EpilogueDefaultEEEEEvvEEEEvNT_6ParamsE,"a",@progbits
	.sectionflags	@""
	.align	4
.nv.constant0._ZN7cutlass13device_kernelINS_4gemm6kernel13GemmUniversalIN4cute5tupleIJiiiiEEENS1_10collective13CollectiveMmaINS1_34MainloopSm90TmaGmmaWarpSpecializedILi11ENS5_IJNS4_1CILi2EEENSA_ILi1EEESC_EEENS1_35KernelTmaWarpSpecializedCooperativeEEENS5_IJNSA_ILi192EEENSA_ILi112EEENSA_ILi32EEEEEENS_10bfloat16_tENS5_IJlSC_lEEESK_SL_NS4_8TiledMMAINS4_8MMA_AtomIJNS4_4SM904GMMA27MMA_64x16x16_F32BF16BF16_SSILNSP_5MajorE0ELSR_0ELNSP_7ScaleInE1ELSS_1EEEEEENS4_6LayoutISD_NS5_IJSC_NSA_ILi0EEESW_EEEEENS5_IJNS4_10UnderscoreESZ_SZ_EEEEENS4_13SM90_TMA_LOADENS4_14ComposedLayoutINS4_7SwizzleILi2ELi4ELi3EEENS4_18smem_ptr_flag_bitsILi16EEENSV_INS5_IJNSA_ILi8EEESI_EEENS5_IJSI_SC_EEEEEEEvNS4_8identityENS4_23SM90_TMA_LOAD_MULTICASTES1C_vS1D_EENS_8epilogue10collective6detail29Sm90TmaWarpSpecializedAdapterINS1H_15DefaultEpilogueISK_SL_SL_NS1G_6thread17LinearCombinationISK_Li1EffLNS1L_9ScaleType4KindE0ELNS_15FloatRoundStyleE2ESK_EENS1_15EpilogueDefaultEEEEEvvEEEEvNT_6ParamsE:
	.zero		1664


//--------------------- SYMBOLS --------------------------

	.type		.nv.reservedSmem.offset0,@object
	.size		.nv.reservedSmem.offset0,0x4
	.type		__assertfail,@function
